//
// Generated by NVIDIA NVVM Compiler
//
// Compiler Build ID: CL-36424714
// Cuda compilation tools, release 13.0, V13.0.88
// Based on NVVM 20.0.0
//

.version 9.0
.target sm_100
.address_size 64

	// .globl	_Z22ConvertRgb2Gray_KernelP8PPMPixeliiPh

.visible .entry _Z22ConvertRgb2Gray_KernelP8PPMPixeliiPh(
	.param .u64 .ptr .align 1 _Z22ConvertRgb2Gray_KernelP8PPMPixeliiPh_param_0,
	.param .u32 _Z22ConvertRgb2Gray_KernelP8PPMPixeliiPh_param_1,
	.param .u32 _Z22ConvertRgb2Gray_KernelP8PPMPixeliiPh_param_2,
	.param .u64 .ptr .align 1 _Z22ConvertRgb2Gray_KernelP8PPMPixeliiPh_param_3
)
{
	.reg .pred 	%p<4>;
	.reg .b16 	%rs<4>;
	.reg .b32 	%r<13>;
	.reg .b32 	%f<7>;
	.reg .b64 	%rd<9>;

	ld.param.u64 	%rd1, [_Z22ConvertRgb2Gray_KernelP8PPMPixeliiPh_param_0];
	ld.param.u32 	%r3, [_Z22ConvertRgb2Gray_KernelP8PPMPixeliiPh_param_1];
	ld.param.u32 	%r4, [_Z22ConvertRgb2Gray_KernelP8PPMPixeliiPh_param_2];
	ld.param.u64 	%rd2, [_Z22ConvertRgb2Gray_KernelP8PPMPixeliiPh_param_3];
	mov.u32 	%r5, %ctaid.y;
	mov.u32 	%r6, %ntid.y;
	mov.u32 	%r7, %tid.y;
	mad.lo.s32 	%r1, %r5, %r6, %r7;
	mov.u32 	%r8, %ctaid.x;
	mov.u32 	%r9, %ntid.x;
	mov.u32 	%r10, %tid.x;
	mad.lo.s32 	%r2, %r8, %r9, %r10;
	setp.ge.s32 	%p1, %r1, %r4;
	setp.ge.s32 	%p2, %r2, %r3;
	or.pred  	%p3, %p2, %p1;
	@%p3 bra 	$L__BB0_2;
	cvta.to.global.u64 	%rd3, %rd1;
	cvta.to.global.u64 	%rd4, %rd2;
	mad.lo.s32 	%r11, %r3, %r1, %r2;
	cvt.s64.s32 	%rd5, %r11;
	mul.wide.s32 	%rd6, %r11, 3;
	add.s64 	%rd7, %rd3, %rd6;
	ld.global.u8 	%rs1, [%rd7];
	cvt.rn.f32.u16 	%f1, %rs1;
	ld.global.u8 	%rs2, [%rd7+1];
	cvt.rn.f32.u16 	%f2, %rs2;
	mul.f32 	%f3, %f2, 0f3F1645A2;
	fma.rn.f32 	%f4, %f1, 0f3E991687, %f3;
	ld.global.u8 	%rs3, [%rd7+2];
	cvt.rn.f32.u16 	%f5, %rs3;
	fma.rn.f32 	%f6, %f5, 0f3DE978D5, %f4;
	cvt.rzi.u32.f32 	%r12, %f6;
	add.s64 	%rd8, %rd4, %rd5;
	st.global.u8 	[%rd8], %r12;
$L__BB0_2:
	bar.sync 	0;
	ret;

}
	// .globl	_Z27ComputeImportanceMap_KernelPhPiii
.visible .entry _Z27ComputeImportanceMap_KernelPhPiii(
	.param .u64 .ptr .align 1 _Z27ComputeImportanceMap_KernelPhPiii_param_0,
	.param .u64 .ptr .align 1 _Z27ComputeImportanceMap_KernelPhPiii_param_1,
	.param .u32 _Z27ComputeImportanceMap_KernelPhPiii_param_2,
	.param .u32 _Z27ComputeImportanceMap_KernelPhPiii_param_3
)
{
	.reg .pred 	%p<4>;
	.reg .b16 	%rs<5>;
	.reg .b32 	%r<35>;
	.reg .b64 	%rd<12>;

	ld.param.u64 	%rd1, [_Z27ComputeImportanceMap_KernelPhPiii_param_0];
	ld.param.u64 	%rd2, [_Z27ComputeImportanceMap_KernelPhPiii_param_1];
	ld.param.u32 	%r3, [_Z27ComputeImportanceMap_KernelPhPiii_param_2];
	ld.param.u32 	%r4, [_Z27ComputeImportanceMap_KernelPhPiii_param_3];
	mov.u32 	%r6, %tid.x;
	mov.u32 	%r7, %ctaid.x;
	mov.u32 	%r8, %ntid.x;
	mad.lo.s32 	%r1, %r7, %r8, %r6;
	mov.u32 	%r9, %tid.y;
	mov.u32 	%r10, %ctaid.y;
	mov.u32 	%r11, %ntid.y;
	mad.lo.s32 	%r12, %r10, %r11, %r9;
	setp.ge.s32 	%p1, %r1, %r3;
	setp.ge.s32 	%p2, %r12, %r4;
	or.pred  	%p3, %p1, %p2;
	@%p3 bra 	$L__BB1_2;
	cvta.to.global.u64 	%rd3, %rd1;
	cvta.to.global.u64 	%rd4, %rd2;
	mad.lo.s32 	%r13, %r3, %r12, %r1;
	cvt.s64.s32 	%rd5, %r13;
	add.s64 	%rd6, %rd3, %rd5;
	ld.global.u8 	%r14, [%rd6];
	ld.global.u8 	%r15, [%rd6+2];
	cvt.s64.s32 	%rd7, %r3;
	add.s64 	%rd8, %rd6, %rd7;
	ld.global.u8 	%rs1, [%rd8];
	mul.wide.u16 	%r16, %rs1, 2;
	ld.global.u8 	%rs2, [%rd8+2];
	add.s64 	%rd9, %rd8, %rd7;
	ld.global.u8 	%r17, [%rd9];
	ld.global.u8 	%r18, [%rd9+2];
	sub.s32 	%r19, %r14, %r15;
	add.s32 	%r20, %r19, %r16;
	add.s32 	%r21, %r20, %r17;
	mul.wide.u16 	%r22, %rs2, 2;
	add.s32 	%r23, %r22, %r18;
	sub.s32 	%r24, %r21, %r23;
	ld.global.u8 	%rs3, [%rd6+1];
	mul.wide.u16 	%r25, %rs3, 2;
	ld.global.u8 	%rs4, [%rd9+1];
	add.s32 	%r26, %r25, %r14;
	add.s32 	%r27, %r26, %r15;
	mul.wide.u16 	%r28, %rs4, 2;
	add.s32 	%r29, %r28, %r17;
	add.s32 	%r30, %r29, %r18;
	sub.s32 	%r31, %r27, %r30;
	abs.s32 	%r32, %r24;
	abs.s32 	%r33, %r31;
	add.s32 	%r34, %r33, %r32;
	mul.wide.s32 	%rd10, %r13, 4;
	add.s64 	%rd11, %rd4, %rd10;
	st.global.u32 	[%rd11], %r34;
$L__BB1_2:
	bar.sync 	0;
	ret;

}
	// .globl	_Z15FindSeam_KernelPiiiS_S_
.visible .entry _Z15FindSeam_KernelPiiiS_S_(
	.param .u64 .ptr .align 1 _Z15FindSeam_KernelPiiiS_S__param_0,
	.param .u32 _Z15FindSeam_KernelPiiiS_S__param_1,
	.param .u32 _Z15FindSeam_KernelPiiiS_S__param_2,
	.param .u64 .ptr .align 1 _Z15FindSeam_KernelPiiiS_S__param_3,
	.param .u64 .ptr .align 1 _Z15FindSeam_KernelPiiiS_S__param_4
)
{
	.reg .pred 	%p<105>;
	.reg .b32 	%r<543>;
	.reg .b64 	%rd<156>;

	ld.param.u64 	%rd48, [_Z15FindSeam_KernelPiiiS_S__param_0];
	ld.param.u32 	%r206, [_Z15FindSeam_KernelPiiiS_S__param_1];
	ld.param.u32 	%r207, [_Z15FindSeam_KernelPiiiS_S__param_2];
	ld.param.u64 	%rd49, [_Z15FindSeam_KernelPiiiS_S__param_3];
	ld.param.u64 	%rd50, [_Z15FindSeam_KernelPiiiS_S__param_4];
	cvta.to.global.u64 	%rd1, %rd48;
	cvta.to.global.u64 	%rd2, %rd49;
	cvta.to.global.u64 	%rd3, %rd50;
	mov.u32 	%r208, %ctaid.x;
	mov.u32 	%r209, %ntid.x;
	mul.lo.s32 	%r1, %r208, %r209;
	mov.u32 	%r2, %tid.x;
	add.s32 	%r3, %r1, %r2;
	mov.u32 	%r210, %ctaid.y;
	mov.u32 	%r211, %ntid.y;
	mov.u32 	%r212, %tid.y;
	mad.lo.s32 	%r4, %r210, %r211, %r212;
	setp.lt.s32 	%p1, %r206, 1;
	@%p1 bra 	$L__BB2_13;
	add.s32 	%r214, %r206, -1;
	and.b32  	%r5, %r206, 15;
	setp.lt.u32 	%p2, %r214, 15;
	mov.b32 	%r466, 0;
	@%p2 bra 	$L__BB2_4;
	and.b32  	%r466, %r206, 2147483632;
	neg.s32 	%r470, %r466;
	add.s64 	%rd152, %rd1, 32;
	add.s64 	%rd151, %rd3, 32;
$L__BB2_3:
	.pragma "nounroll";
	ld.global.u32 	%r215, [%rd152+-32];
	st.global.u32 	[%rd151+-32], %r215;
	ld.global.u32 	%r216, [%rd152+-28];
	st.global.u32 	[%rd151+-28], %r216;
	ld.global.u32 	%r217, [%rd152+-24];
	st.global.u32 	[%rd151+-24], %r217;
	ld.global.u32 	%r218, [%rd152+-20];
	st.global.u32 	[%rd151+-20], %r218;
	ld.global.u32 	%r219, [%rd152+-16];
	st.global.u32 	[%rd151+-16], %r219;
	ld.global.u32 	%r220, [%rd152+-12];
	st.global.u32 	[%rd151+-12], %r220;
	ld.global.u32 	%r221, [%rd152+-8];
	st.global.u32 	[%rd151+-8], %r221;
	ld.global.u32 	%r222, [%rd152+-4];
	st.global.u32 	[%rd151+-4], %r222;
	ld.global.u32 	%r223, [%rd152];
	st.global.u32 	[%rd151], %r223;
	ld.global.u32 	%r224, [%rd152+4];
	st.global.u32 	[%rd151+4], %r224;
	ld.global.u32 	%r225, [%rd152+8];
	st.global.u32 	[%rd151+8], %r225;
	ld.global.u32 	%r226, [%rd152+12];
	st.global.u32 	[%rd151+12], %r226;
	ld.global.u32 	%r227, [%rd152+16];
	st.global.u32 	[%rd151+16], %r227;
	ld.global.u32 	%r228, [%rd152+20];
	st.global.u32 	[%rd151+20], %r228;
	ld.global.u32 	%r229, [%rd152+24];
	st.global.u32 	[%rd151+24], %r229;
	ld.global.u32 	%r230, [%rd152+28];
	st.global.u32 	[%rd151+28], %r230;
	add.s32 	%r470, %r470, 16;
	add.s64 	%rd152, %rd152, 64;
	add.s64 	%rd151, %rd151, 64;
	setp.eq.s32 	%p3, %r470, 0;
	@%p3 bra 	$L__BB2_4;
	bra.uni 	$L__BB2_3;
$L__BB2_4:
	setp.eq.s32 	%p4, %r5, 0;
	@%p4 bra 	$L__BB2_13;
	and.b32  	%r9, %r206, 7;
	setp.lt.u32 	%p5, %r5, 8;
	@%p5 bra 	$L__BB2_7;
	mul.wide.u32 	%rd51, %r466, 4;
	add.s64 	%rd52, %rd1, %rd51;
	ld.global.u32 	%r231, [%rd52];
	add.s64 	%rd53, %rd3, %rd51;
	st.global.u32 	[%rd53], %r231;
	ld.global.u32 	%r232, [%rd52+4];
	st.global.u32 	[%rd53+4], %r232;
	ld.global.u32 	%r233, [%rd52+8];
	st.global.u32 	[%rd53+8], %r233;
	ld.global.u32 	%r234, [%rd52+12];
	st.global.u32 	[%rd53+12], %r234;
	ld.global.u32 	%r235, [%rd52+16];
	st.global.u32 	[%rd53+16], %r235;
	ld.global.u32 	%r236, [%rd52+20];
	st.global.u32 	[%rd53+20], %r236;
	ld.global.u32 	%r237, [%rd52+24];
	st.global.u32 	[%rd53+24], %r237;
	ld.global.u32 	%r238, [%rd52+28];
	st.global.u32 	[%rd53+28], %r238;
	add.s32 	%r466, %r466, 8;
$L__BB2_7:
	setp.eq.s32 	%p6, %r9, 0;
	@%p6 bra 	$L__BB2_13;
	and.b32  	%r12, %r206, 3;
	setp.lt.u32 	%p7, %r9, 4;
	@%p7 bra 	$L__BB2_10;
	mul.wide.u32 	%rd54, %r466, 4;
	add.s64 	%rd55, %rd1, %rd54;
	ld.global.u32 	%r239, [%rd55];
	add.s64 	%rd56, %rd3, %rd54;
	st.global.u32 	[%rd56], %r239;
	ld.global.u32 	%r240, [%rd55+4];
	st.global.u32 	[%rd56+4], %r240;
	ld.global.u32 	%r241, [%rd55+8];
	st.global.u32 	[%rd56+8], %r241;
	ld.global.u32 	%r242, [%rd55+12];
	st.global.u32 	[%rd56+12], %r242;
	add.s32 	%r466, %r466, 4;
$L__BB2_10:
	setp.eq.s32 	%p8, %r12, 0;
	@%p8 bra 	$L__BB2_13;
	mul.wide.u32 	%rd57, %r466, 4;
	add.s64 	%rd150, %rd3, %rd57;
	add.s64 	%rd149, %rd1, %rd57;
	neg.s32 	%r469, %r12;
$L__BB2_12:
	.pragma "nounroll";
	ld.global.u32 	%r243, [%rd149];
	st.global.u32 	[%rd150], %r243;
	add.s64 	%rd150, %rd150, 4;
	add.s64 	%rd149, %rd149, 4;
	add.s32 	%r469, %r469, 1;
	setp.ne.s32 	%p9, %r469, 0;
	@%p9 bra 	$L__BB2_12;
$L__BB2_13:
	setp.lt.s32 	%p10, %r207, 2;
	@%p10 bra 	$L__BB2_51;
	add.s32 	%r18, %r3, -1;
	add.s32 	%r19, %r206, -1;
	add.s32 	%r20, %r207, -1;
	add.s32 	%r245, %r207, -2;
	and.b32  	%r21, %r20, 3;
	setp.lt.u32 	%p11, %r245, 3;
	mov.b32 	%r488, 1;
	@%p11 bra 	$L__BB2_34;
	and.b32  	%r247, %r20, -4;
	neg.s32 	%r474, %r247;
	add.s32 	%r248, %r2, %r206;
	add.s32 	%r472, %r248, %r1;
	shl.b32 	%r24, %r206, 2;
	mov.b32 	%r473, 0;
	mul.wide.s32 	%rd19, %r206, 4;
	mov.u32 	%r471, %r3;
$L__BB2_16:
	.pragma "nounroll";
	setp.lt.s32 	%p12, %r3, 1;
	add.s32 	%r250, %r471, -1;
	mul.wide.s32 	%rd58, %r250, 4;
	add.s64 	%rd16, %rd3, %rd58;
	mov.b32 	%r475, 2147483647;
	@%p12 bra 	$L__BB2_18;
	ld.global.u32 	%r475, [%rd16];
$L__BB2_18:
	setp.ge.s32 	%p13, %r3, %r19;
	add.s64 	%rd17, %rd16, 4;
	ld.global.u32 	%r33, [%rd16+4];
	mov.b32 	%r476, 2147483647;
	@%p13 bra 	$L__BB2_20;
	ld.global.u32 	%r476, [%rd16+8];
$L__BB2_20:
	setp.lt.s32 	%p14, %r3, 1;
	mul.wide.s32 	%rd59, %r472, 4;
	add.s64 	%rd18, %rd1, %rd59;
	ld.global.u32 	%r253, [%rd18];
	min.s32 	%r254, %r475, %r33;
	min.s32 	%r255, %r254, %r476;
	add.s32 	%r36, %r253, %r255;
	add.s64 	%rd20, %rd17, %rd19;
	st.global.u32 	[%rd20], %r36;
	mov.b32 	%r477, 2147483647;
	@%p14 bra 	$L__BB2_22;
	ld.global.u32 	%r477, [%rd20+-4];
$L__BB2_22:
	mov.b32 	%r478, 2147483647;
	@%p13 bra 	$L__BB2_24;
	ld.global.u32 	%r478, [%rd20+4];
$L__BB2_24:
	add.s64 	%rd21, %rd18, %rd19;
	ld.global.u32 	%r258, [%rd21];
	min.s32 	%r259, %r477, %r36;
	min.s32 	%r260, %r259, %r478;
	add.s32 	%r41, %r258, %r260;
	add.s64 	%rd22, %rd20, %rd19;
	st.global.u32 	[%rd22], %r41;
	mov.b32 	%r479, 2147483647;
	@%p14 bra 	$L__BB2_26;
	ld.global.u32 	%r479, [%rd22+-4];
$L__BB2_26:
	mov.b32 	%r480, 2147483647;
	@%p13 bra 	$L__BB2_28;
	ld.global.u32 	%r480, [%rd22+4];
$L__BB2_28:
	add.s64 	%rd23, %rd21, %rd19;
	ld.global.u32 	%r263, [%rd23];
	min.s32 	%r264, %r479, %r41;
	min.s32 	%r265, %r264, %r480;
	add.s32 	%r46, %r263, %r265;
	add.s64 	%rd24, %rd22, %rd19;
	st.global.u32 	[%rd24], %r46;
	mov.b32 	%r481, 2147483647;
	@%p14 bra 	$L__BB2_30;
	ld.global.u32 	%r481, [%rd24+-4];
$L__BB2_30:
	mov.b32 	%r482, 2147483647;
	@%p13 bra 	$L__BB2_32;
	ld.global.u32 	%r482, [%rd24+4];
$L__BB2_32:
	add.s64 	%rd60, %rd23, %rd19;
	ld.global.u32 	%r267, [%rd60];
	min.s32 	%r268, %r481, %r46;
	min.s32 	%r269, %r268, %r482;
	add.s32 	%r270, %r267, %r269;
	add.s64 	%rd61, %rd24, %rd19;
	st.global.u32 	[%rd61], %r270;
	add.s32 	%r474, %r474, 4;
	add.s32 	%r473, %r473, 4;
	add.s32 	%r472, %r472, %r24;
	add.s32 	%r471, %r471, %r24;
	setp.ne.s32 	%p20, %r474, 0;
	@%p20 bra 	$L__BB2_16;
	add.s32 	%r488, %r473, 1;
$L__BB2_34:
	setp.eq.s32 	%p21, %r21, 0;
	@%p21 bra 	$L__BB2_51;
	setp.eq.s32 	%p22, %r21, 1;
	@%p22 bra 	$L__BB2_45;
	setp.lt.s32 	%p23, %r3, 1;
	add.s32 	%r272, %r488, -1;
	mul.lo.s32 	%r57, %r272, %r206;
	add.s32 	%r273, %r18, %r57;
	mul.wide.s32 	%rd62, %r273, 4;
	add.s64 	%rd25, %rd3, %rd62;
	mov.b32 	%r484, 2147483647;
	@%p23 bra 	$L__BB2_38;
	ld.global.u32 	%r484, [%rd25];
$L__BB2_38:
	setp.ge.s32 	%p24, %r3, %r19;
	add.s64 	%rd26, %rd25, 4;
	ld.global.u32 	%r60, [%rd25+4];
	mov.b32 	%r485, 2147483647;
	@%p24 bra 	$L__BB2_40;
	ld.global.u32 	%r485, [%rd25+8];
$L__BB2_40:
	setp.lt.s32 	%p25, %r3, 1;
	add.s32 	%r276, %r57, %r3;
	add.s32 	%r277, %r276, %r206;
	mul.wide.s32 	%rd63, %r277, 4;
	add.s64 	%rd27, %rd1, %rd63;
	ld.global.u32 	%r278, [%rd27];
	min.s32 	%r279, %r484, %r60;
	min.s32 	%r280, %r279, %r485;
	add.s32 	%r63, %r278, %r280;
	mul.wide.s32 	%rd28, %r206, 4;
	add.s64 	%rd29, %rd26, %rd28;
	st.global.u32 	[%rd29], %r63;
	mov.b32 	%r486, 2147483647;
	@%p25 bra 	$L__BB2_42;
	ld.global.u32 	%r486, [%rd29+-4];
$L__BB2_42:
	setp.ge.s32 	%p26, %r3, %r19;
	mov.b32 	%r487, 2147483647;
	@%p26 bra 	$L__BB2_44;
	ld.global.u32 	%r487, [%rd29+4];
$L__BB2_44:
	add.s64 	%rd64, %rd27, %rd28;
	ld.global.u32 	%r282, [%rd64];
	min.s32 	%r283, %r486, %r63;
	min.s32 	%r284, %r283, %r487;
	add.s32 	%r285, %r282, %r284;
	add.s64 	%rd65, %rd29, %rd28;
	st.global.u32 	[%rd65], %r285;
	add.s32 	%r488, %r488, 2;
$L__BB2_45:
	and.b32  	%r286, %r20, 1;
	setp.eq.b32 	%p27, %r286, 1;
	not.pred 	%p28, %p27;
	@%p28 bra 	$L__BB2_51;
	setp.lt.s32 	%p29, %r3, 1;
	add.s32 	%r288, %r488, -1;
	mul.lo.s32 	%r70, %r288, %r206;
	add.s32 	%r289, %r18, %r70;
	mul.wide.s32 	%rd66, %r289, 4;
	add.s64 	%rd30, %rd3, %rd66;
	mov.b32 	%r489, 2147483647;
	@%p29 bra 	$L__BB2_48;
	ld.global.u32 	%r489, [%rd30];
$L__BB2_48:
	setp.ge.s32 	%p30, %r3, %r19;
	add.s32 	%r73, %r70, %r3;
	add.s64 	%rd31, %rd30, 4;
	ld.global.u32 	%r74, [%rd30+4];
	mov.b32 	%r490, 2147483647;
	@%p30 bra 	$L__BB2_50;
	ld.global.u32 	%r490, [%rd30+8];
$L__BB2_50:
	add.s32 	%r291, %r73, %r206;
	mul.wide.s32 	%rd67, %r291, 4;
	add.s64 	%rd68, %rd1, %rd67;
	ld.global.u32 	%r292, [%rd68];
	min.s32 	%r293, %r489, %r74;
	min.s32 	%r294, %r293, %r490;
	add.s32 	%r295, %r292, %r294;
	mul.wide.s32 	%rd69, %r206, 4;
	add.s64 	%rd70, %rd31, %rd69;
	st.global.u32 	[%rd70], %r295;
$L__BB2_51:
	add.s32 	%r296, %r207, -1;
	setp.ne.s32 	%p31, %r4, %r296;
	@%p31 bra 	$L__BB2_125;
	mul.lo.s32 	%r77, %r206, %r4;
	setp.lt.s32 	%p32, %r206, 2;
	mov.b32 	%r510, 0;
	@%p32 bra 	$L__BB2_66;
	mul.wide.s32 	%rd71, %r77, 4;
	add.s64 	%rd72, %rd3, %rd71;
	ld.global.u32 	%r501, [%rd72];
	add.s32 	%r79, %r206, -1;
	add.s32 	%r301, %r206, -2;
	and.b32  	%r80, %r79, 15;
	setp.lt.u32 	%p33, %r301, 15;
	mov.b32 	%r510, 0;
	mov.b32 	%r499, 1;
	@%p33 bra 	$L__BB2_57;
	and.b32  	%r81, %r79, -16;
	add.s32 	%r303, %r77, 1;
	mul.wide.u32 	%rd73, %r303, 4;
	add.s64 	%rd154, %rd3, %rd73;
	mul.wide.u32 	%rd74, %r77, 4;
	add.s64 	%rd75, %rd74, %rd3;
	add.s64 	%rd153, %rd75, 32;
	mov.b32 	%r491, 0;
	mov.u32 	%r510, %r491;
$L__BB2_55:
	.pragma "nounroll";
	add.s32 	%r304, %r491, 1;
	ld.global.u32 	%r305, [%rd154];
	setp.lt.s32 	%p34, %r305, %r501;
	min.s32 	%r306, %r305, %r501;
	selp.b32 	%r307, %r304, %r510, %p34;
	ld.global.u32 	%r308, [%rd153+-24];
	setp.lt.s32 	%p35, %r308, %r306;
	min.s32 	%r309, %r308, %r306;
	add.s32 	%r310, %r491, 2;
	selp.b32 	%r311, %r310, %r307, %p35;
	ld.global.u32 	%r312, [%rd153+-20];
	setp.lt.s32 	%p36, %r312, %r309;
	min.s32 	%r313, %r312, %r309;
	add.s32 	%r314, %r491, 3;
	selp.b32 	%r315, %r314, %r311, %p36;
	ld.global.u32 	%r316, [%rd153+-16];
	setp.lt.s32 	%p37, %r316, %r313;
	min.s32 	%r317, %r316, %r313;
	add.s32 	%r318, %r491, 4;
	selp.b32 	%r319, %r318, %r315, %p37;
	ld.global.u32 	%r320, [%rd153+-12];
	setp.lt.s32 	%p38, %r320, %r317;
	min.s32 	%r321, %r320, %r317;
	add.s32 	%r322, %r491, 5;
	selp.b32 	%r323, %r322, %r319, %p38;
	ld.global.u32 	%r324, [%rd153+-8];
	setp.lt.s32 	%p39, %r324, %r321;
	min.s32 	%r325, %r324, %r321;
	add.s32 	%r326, %r491, 6;
	selp.b32 	%r327, %r326, %r323, %p39;
	ld.global.u32 	%r328, [%rd153+-4];
	setp.lt.s32 	%p40, %r328, %r325;
	min.s32 	%r329, %r328, %r325;
	add.s32 	%r330, %r491, 7;
	selp.b32 	%r331, %r330, %r327, %p40;
	ld.global.u32 	%r332, [%rd153];
	setp.lt.s32 	%p41, %r332, %r329;
	min.s32 	%r333, %r332, %r329;
	add.s32 	%r334, %r491, 8;
	selp.b32 	%r335, %r334, %r331, %p41;
	ld.global.u32 	%r336, [%rd153+4];
	setp.lt.s32 	%p42, %r336, %r333;
	min.s32 	%r337, %r336, %r333;
	add.s32 	%r338, %r491, 9;
	selp.b32 	%r339, %r338, %r335, %p42;
	ld.global.u32 	%r340, [%rd153+8];
	setp.lt.s32 	%p43, %r340, %r337;
	min.s32 	%r341, %r340, %r337;
	add.s32 	%r342, %r491, 10;
	selp.b32 	%r343, %r342, %r339, %p43;
	ld.global.u32 	%r344, [%rd153+12];
	setp.lt.s32 	%p44, %r344, %r341;
	min.s32 	%r345, %r344, %r341;
	add.s32 	%r346, %r491, 11;
	selp.b32 	%r347, %r346, %r343, %p44;
	ld.global.u32 	%r348, [%rd153+16];
	setp.lt.s32 	%p45, %r348, %r345;
	min.s32 	%r349, %r348, %r345;
	add.s32 	%r350, %r491, 12;
	selp.b32 	%r351, %r350, %r347, %p45;
	ld.global.u32 	%r352, [%rd153+20];
	setp.lt.s32 	%p46, %r352, %r349;
	min.s32 	%r353, %r352, %r349;
	add.s32 	%r354, %r491, 13;
	selp.b32 	%r355, %r354, %r351, %p46;
	ld.global.u32 	%r356, [%rd153+24];
	setp.lt.s32 	%p47, %r356, %r353;
	min.s32 	%r357, %r356, %r353;
	add.s32 	%r358, %r491, 14;
	selp.b32 	%r359, %r358, %r355, %p47;
	ld.global.u32 	%r360, [%rd153+28];
	setp.lt.s32 	%p48, %r360, %r357;
	min.s32 	%r361, %r360, %r357;
	add.s32 	%r362, %r491, 15;
	selp.b32 	%r363, %r362, %r359, %p48;
	ld.global.u32 	%r364, [%rd153+32];
	setp.lt.s32 	%p49, %r364, %r361;
	min.s32 	%r501, %r364, %r361;
	add.s32 	%r491, %r491, 16;
	selp.b32 	%r510, %r491, %r363, %p49;
	add.s64 	%rd154, %rd154, 64;
	add.s64 	%rd153, %rd153, 64;
	setp.ne.s32 	%p50, %r491, %r81;
	@%p50 bra 	$L__BB2_55;
	add.s32 	%r499, %r491, 1;
$L__BB2_57:
	setp.eq.s32 	%p51, %r80, 0;
	@%p51 bra 	$L__BB2_66;
	and.b32  	%r93, %r79, 7;
	setp.lt.u32 	%p52, %r80, 8;
	@%p52 bra 	$L__BB2_60;
	add.s32 	%r366, %r499, %r77;
	mul.wide.u32 	%rd76, %r366, 4;
	add.s64 	%rd77, %rd3, %rd76;
	ld.global.u32 	%r367, [%rd77];
	setp.lt.s32 	%p53, %r367, %r501;
	min.s32 	%r368, %r367, %r501;
	selp.b32 	%r369, %r499, %r510, %p53;
	add.s32 	%r370, %r499, 1;
	cvt.u64.u32 	%rd78, %r77;
	cvt.u64.u32 	%rd79, %r499;
	add.s64 	%rd80, %rd79, %rd78;
	shl.b64 	%rd81, %rd80, 2;
	add.s64 	%rd82, %rd3, %rd81;
	ld.global.u32 	%r371, [%rd82+4];
	setp.lt.s32 	%p54, %r371, %r368;
	min.s32 	%r372, %r371, %r368;
	selp.b32 	%r373, %r370, %r369, %p54;
	add.s32 	%r374, %r499, 2;
	ld.global.u32 	%r375, [%rd82+8];
	setp.lt.s32 	%p55, %r375, %r372;
	min.s32 	%r376, %r375, %r372;
	selp.b32 	%r377, %r374, %r373, %p55;
	add.s32 	%r378, %r499, 3;
	ld.global.u32 	%r379, [%rd82+12];
	setp.lt.s32 	%p56, %r379, %r376;
	min.s32 	%r380, %r379, %r376;
	selp.b32 	%r381, %r378, %r377, %p56;
	add.s32 	%r382, %r499, 4;
	ld.global.u32 	%r383, [%rd82+16];
	setp.lt.s32 	%p57, %r383, %r380;
	min.s32 	%r384, %r383, %r380;
	selp.b32 	%r385, %r382, %r381, %p57;
	add.s32 	%r386, %r499, 5;
	ld.global.u32 	%r387, [%rd82+20];
	setp.lt.s32 	%p58, %r387, %r384;
	min.s32 	%r388, %r387, %r384;
	selp.b32 	%r389, %r386, %r385, %p58;
	add.s32 	%r390, %r499, 6;
	ld.global.u32 	%r391, [%rd82+24];
	setp.lt.s32 	%p59, %r391, %r388;
	min.s32 	%r392, %r391, %r388;
	selp.b32 	%r393, %r390, %r389, %p59;
	add.s32 	%r394, %r499, 7;
	ld.global.u32 	%r395, [%rd82+28];
	setp.lt.s32 	%p60, %r395, %r392;
	min.s32 	%r501, %r395, %r392;
	selp.b32 	%r510, %r394, %r393, %p60;
	add.s32 	%r499, %r499, 8;
$L__BB2_60:
	setp.eq.s32 	%p61, %r93, 0;
	@%p61 bra 	$L__BB2_66;
	and.b32  	%r101, %r79, 3;
	setp.lt.u32 	%p62, %r93, 4;
	@%p62 bra 	$L__BB2_63;
	add.s32 	%r397, %r499, %r77;
	mul.wide.u32 	%rd83, %r397, 4;
	add.s64 	%rd84, %rd3, %rd83;
	ld.global.u32 	%r398, [%rd84];
	setp.lt.s32 	%p63, %r398, %r501;
	min.s32 	%r399, %r398, %r501;
	selp.b32 	%r400, %r499, %r510, %p63;
	add.s32 	%r401, %r499, 1;
	cvt.u64.u32 	%rd85, %r77;
	cvt.u64.u32 	%rd86, %r499;
	add.s64 	%rd87, %rd86, %rd85;
	shl.b64 	%rd88, %rd87, 2;
	add.s64 	%rd89, %rd3, %rd88;
	ld.global.u32 	%r402, [%rd89+4];
	setp.lt.s32 	%p64, %r402, %r399;
	min.s32 	%r403, %r402, %r399;
	selp.b32 	%r404, %r401, %r400, %p64;
	add.s32 	%r405, %r499, 2;
	ld.global.u32 	%r406, [%rd89+8];
	setp.lt.s32 	%p65, %r406, %r403;
	min.s32 	%r407, %r406, %r403;
	selp.b32 	%r408, %r405, %r404, %p65;
	add.s32 	%r409, %r499, 3;
	ld.global.u32 	%r410, [%rd89+12];
	setp.lt.s32 	%p66, %r410, %r407;
	min.s32 	%r501, %r410, %r407;
	selp.b32 	%r510, %r409, %r408, %p66;
	add.s32 	%r499, %r499, 4;
$L__BB2_63:
	setp.eq.s32 	%p67, %r101, 0;
	@%p67 bra 	$L__BB2_66;
	add.s32 	%r411, %r499, %r77;
	mul.wide.u32 	%rd90, %r411, 4;
	add.s64 	%rd155, %rd3, %rd90;
	neg.s32 	%r506, %r101;
$L__BB2_65:
	.pragma "nounroll";
	ld.global.u32 	%r412, [%rd155];
	setp.lt.s32 	%p68, %r412, %r501;
	min.s32 	%r501, %r412, %r501;
	selp.b32 	%r510, %r499, %r510, %p68;
	add.s32 	%r499, %r499, 1;
	add.s64 	%rd155, %rd155, 4;
	add.s32 	%r506, %r506, 1;
	setp.ne.s32 	%p69, %r506, 0;
	@%p69 bra 	$L__BB2_65;
$L__BB2_66:
	setp.lt.s32 	%p70, %r207, 2;
	mul.wide.u32 	%rd91, %r4, 4;
	add.s64 	%rd92, %rd2, %rd91;
	st.global.u32 	[%rd92], %r510;
	@%p70 bra 	$L__BB2_125;
	add.s32 	%r538, %r207, -2;
	add.s32 	%r120, %r206, -1;
	and.b32  	%r121, %r4, 3;
	setp.lt.u32 	%p71, %r538, 3;
	@%p71 bra 	$L__BB2_99;
	add.s32 	%r516, %r207, -5;
	add.s32 	%r413, %r207, -3;
	mul.lo.s32 	%r515, %r206, %r413;
	shl.b32 	%r124, %r206, 2;
	add.s32 	%r414, %r207, -4;
	mul.lo.s32 	%r514, %r206, %r414;
	mul.lo.s32 	%r513, %r206, %r516;
	mul.lo.s32 	%r512, %r206, %r538;
	and.b32  	%r415, %r4, -4;
	neg.s32 	%r511, %r415;
$L__BB2_69:
	.pragma "nounroll";
	add.s32 	%r136, %r516, 3;
	setp.lt.s32 	%p72, %r510, 1;
	mov.b32 	%r518, 2147483647;
	@%p72 bra 	$L__BB2_71;
	cvt.s64.s32 	%rd93, %r512;
	cvt.u64.u32 	%rd94, %r510;
	add.s64 	%rd95, %rd94, %rd93;
	shl.b64 	%rd96, %rd95, 2;
	add.s64 	%rd97, %rd3, %rd96;
	ld.global.u32 	%r518, [%rd97+-4];
$L__BB2_71:
	add.s32 	%r418, %r510, %r512;
	mul.wide.s32 	%rd98, %r418, 4;
	add.s64 	%rd41, %rd3, %rd98;
	ld.global.u32 	%r139, [%rd41];
	setp.ge.s32 	%p73, %r510, %r120;
	mov.b32 	%r519, 2147483647;
	@%p73 bra 	$L__BB2_73;
	ld.global.u32 	%r519, [%rd41+4];
$L__BB2_73:
	min.s32 	%r419, %r139, %r519;
	setp.lt.s32 	%p74, %r419, %r518;
	@%p74 bra 	$L__BB2_75;
	add.s32 	%r520, %r510, -1;
	bra.uni 	$L__BB2_76;
$L__BB2_75:
	min.s32 	%r420, %r518, %r139;
	setp.ge.s32 	%p75, %r420, %r519;
	selp.u32 	%r421, 1, 0, %p75;
	add.s32 	%r520, %r510, %r421;
$L__BB2_76:
	mul.wide.u32 	%rd99, %r136, 4;
	add.s64 	%rd100, %rd2, %rd99;
	st.global.u32 	[%rd100], %r520;
	setp.lt.s32 	%p76, %r520, 1;
	mov.b32 	%r521, 2147483647;
	@%p76 bra 	$L__BB2_78;
	cvt.s64.s32 	%rd101, %r515;
	cvt.u64.u32 	%rd102, %r520;
	add.s64 	%rd103, %rd102, %rd101;
	shl.b64 	%rd104, %rd103, 2;
	add.s64 	%rd105, %rd3, %rd104;
	ld.global.u32 	%r521, [%rd105+-4];
$L__BB2_78:
	add.s32 	%r424, %r515, %r520;
	mul.wide.s32 	%rd106, %r424, 4;
	add.s64 	%rd42, %rd3, %rd106;
	ld.global.u32 	%r147, [%rd42];
	setp.ge.s32 	%p77, %r520, %r120;
	mov.b32 	%r522, 2147483647;
	@%p77 bra 	$L__BB2_80;
	ld.global.u32 	%r522, [%rd42+4];
$L__BB2_80:
	min.s32 	%r425, %r147, %r522;
	setp.ge.s32 	%p78, %r425, %r521;
	@%p78 bra 	$L__BB2_82;
	min.s32 	%r426, %r521, %r147;
	setp.ge.s32 	%p79, %r426, %r522;
	selp.u32 	%r427, 1, 0, %p79;
	add.s32 	%r523, %r520, %r427;
	bra.uni 	$L__BB2_83;
$L__BB2_82:
	add.s32 	%r523, %r520, -1;
$L__BB2_83:
	add.s32 	%r429, %r136, -1;
	mul.wide.u32 	%rd107, %r429, 4;
	add.s64 	%rd108, %rd2, %rd107;
	st.global.u32 	[%rd108], %r523;
	setp.lt.s32 	%p80, %r523, 1;
	mov.b32 	%r524, 2147483647;
	@%p80 bra 	$L__BB2_85;
	cvt.s64.s32 	%rd109, %r514;
	cvt.u64.u32 	%rd110, %r523;
	add.s64 	%rd111, %rd110, %rd109;
	shl.b64 	%rd112, %rd111, 2;
	add.s64 	%rd113, %rd3, %rd112;
	ld.global.u32 	%r524, [%rd113+-4];
$L__BB2_85:
	add.s32 	%r431, %r514, %r523;
	mul.wide.s32 	%rd114, %r431, 4;
	add.s64 	%rd43, %rd3, %rd114;
	ld.global.u32 	%r155, [%rd43];
	setp.ge.s32 	%p81, %r523, %r120;
	mov.b32 	%r525, 2147483647;
	@%p81 bra 	$L__BB2_87;
	ld.global.u32 	%r525, [%rd43+4];
$L__BB2_87:
	min.s32 	%r432, %r155, %r525;
	setp.ge.s32 	%p82, %r432, %r524;
	@%p82 bra 	$L__BB2_89;
	min.s32 	%r433, %r524, %r155;
	setp.ge.s32 	%p83, %r433, %r525;
	selp.u32 	%r434, 1, 0, %p83;
	add.s32 	%r526, %r523, %r434;
	bra.uni 	$L__BB2_90;
$L__BB2_89:
	add.s32 	%r526, %r523, -1;
$L__BB2_90:
	add.s32 	%r436, %r136, -2;
	mul.wide.u32 	%rd115, %r436, 4;
	add.s64 	%rd116, %rd2, %rd115;
	st.global.u32 	[%rd116], %r526;
	setp.lt.s32 	%p84, %r526, 1;
	mov.b32 	%r527, 2147483647;
	@%p84 bra 	$L__BB2_92;
	cvt.s64.s32 	%rd117, %r513;
	cvt.u64.u32 	%rd118, %r526;
	add.s64 	%rd119, %rd118, %rd117;
	shl.b64 	%rd120, %rd119, 2;
	add.s64 	%rd121, %rd3, %rd120;
	ld.global.u32 	%r527, [%rd121+-4];
$L__BB2_92:
	add.s32 	%r438, %r513, %r526;
	mul.wide.s32 	%rd122, %r438, 4;
	add.s64 	%rd44, %rd3, %rd122;
	ld.global.u32 	%r163, [%rd44];
	setp.ge.s32 	%p85, %r526, %r120;
	mov.b32 	%r528, 2147483647;
	@%p85 bra 	$L__BB2_94;
	ld.global.u32 	%r528, [%rd44+4];
$L__BB2_94:
	min.s32 	%r439, %r163, %r528;
	setp.ge.s32 	%p86, %r439, %r527;
	@%p86 bra 	$L__BB2_96;
	min.s32 	%r440, %r527, %r163;
	setp.ge.s32 	%p87, %r440, %r528;
	selp.u32 	%r441, 1, 0, %p87;
	add.s32 	%r510, %r526, %r441;
	bra.uni 	$L__BB2_97;
$L__BB2_96:
	add.s32 	%r510, %r526, -1;
$L__BB2_97:
	mul.wide.u32 	%rd123, %r516, 4;
	add.s64 	%rd124, %rd2, %rd123;
	st.global.u32 	[%rd124], %r510;
	add.s32 	%r516, %r516, -4;
	sub.s32 	%r515, %r515, %r124;
	sub.s32 	%r514, %r514, %r124;
	sub.s32 	%r513, %r513, %r124;
	sub.s32 	%r512, %r512, %r124;
	add.s32 	%r511, %r511, 4;
	setp.ne.s32 	%p88, %r511, 0;
	@%p88 bra 	$L__BB2_69;
	add.s32 	%r538, %r516, 3;
$L__BB2_99:
	setp.eq.s32 	%p89, %r121, 0;
	@%p89 bra 	$L__BB2_125;
	setp.eq.s32 	%p90, %r121, 1;
	@%p90 bra 	$L__BB2_116;
	setp.lt.s32 	%p91, %r510, 1;
	mov.b32 	%r532, 2147483647;
	@%p91 bra 	$L__BB2_103;
	mul.lo.s32 	%r443, %r538, %r206;
	cvt.s64.s32 	%rd125, %r443;
	cvt.u64.u32 	%rd126, %r510;
	add.s64 	%rd127, %rd126, %rd125;
	shl.b64 	%rd128, %rd127, 2;
	add.s64 	%rd129, %rd3, %rd128;
	ld.global.u32 	%r532, [%rd129+-4];
$L__BB2_103:
	mul.lo.s32 	%r180, %r538, %r206;
	add.s32 	%r445, %r180, %r510;
	mul.wide.s32 	%rd130, %r445, 4;
	add.s64 	%rd45, %rd3, %rd130;
	ld.global.u32 	%r181, [%rd45];
	setp.ge.s32 	%p92, %r510, %r120;
	mov.b32 	%r533, 2147483647;
	@%p92 bra 	$L__BB2_105;
	ld.global.u32 	%r533, [%rd45+4];
$L__BB2_105:
	min.s32 	%r446, %r181, %r533;
	setp.ge.s32 	%p93, %r446, %r532;
	@%p93 bra 	$L__BB2_107;
	min.s32 	%r447, %r532, %r181;
	setp.ge.s32 	%p94, %r447, %r533;
	selp.u32 	%r448, 1, 0, %p94;
	add.s32 	%r534, %r510, %r448;
	bra.uni 	$L__BB2_108;
$L__BB2_107:
	add.s32 	%r534, %r510, -1;
$L__BB2_108:
	mul.wide.u32 	%rd131, %r538, 4;
	add.s64 	%rd132, %rd2, %rd131;
	st.global.u32 	[%rd132], %r534;
	setp.lt.s32 	%p95, %r534, 1;
	mov.b32 	%r535, 2147483647;
	@%p95 bra 	$L__BB2_110;
	sub.s32 	%r450, %r180, %r206;
	cvt.s64.s32 	%rd133, %r450;
	cvt.u64.u32 	%rd134, %r534;
	add.s64 	%rd135, %rd134, %rd133;
	shl.b64 	%rd136, %rd135, 2;
	add.s64 	%rd137, %rd3, %rd136;
	ld.global.u32 	%r535, [%rd137+-4];
$L__BB2_110:
	sub.s32 	%r452, %r180, %r206;
	add.s32 	%r453, %r452, %r534;
	mul.wide.s32 	%rd138, %r453, 4;
	add.s64 	%rd46, %rd3, %rd138;
	ld.global.u32 	%r189, [%rd46];
	setp.ge.s32 	%p96, %r534, %r120;
	mov.b32 	%r536, 2147483647;
	@%p96 bra 	$L__BB2_112;
	ld.global.u32 	%r536, [%rd46+4];
$L__BB2_112:
	min.s32 	%r454, %r189, %r536;
	setp.ge.s32 	%p97, %r454, %r535;
	@%p97 bra 	$L__BB2_114;
	min.s32 	%r455, %r535, %r189;
	setp.ge.s32 	%p98, %r455, %r536;
	selp.u32 	%r456, 1, 0, %p98;
	add.s32 	%r510, %r534, %r456;
	bra.uni 	$L__BB2_115;
$L__BB2_114:
	add.s32 	%r510, %r534, -1;
$L__BB2_115:
	add.s32 	%r457, %r538, -1;
	mul.wide.u32 	%rd139, %r457, 4;
	add.s64 	%rd140, %rd2, %rd139;
	st.global.u32 	[%rd140], %r510;
	add.s32 	%r538, %r538, -2;
$L__BB2_116:
	and.b32  	%r458, %r4, 1;
	setp.eq.b32 	%p99, %r458, 1;
	not.pred 	%p100, %p99;
	@%p100 bra 	$L__BB2_125;
	setp.lt.s32 	%p101, %r510, 1;
	mov.b32 	%r540, 2147483647;
	@%p101 bra 	$L__BB2_119;
	mul.lo.s32 	%r460, %r538, %r206;
	cvt.s64.s32 	%rd141, %r460;
	cvt.u64.u32 	%rd142, %r510;
	add.s64 	%rd143, %rd142, %rd141;
	shl.b64 	%rd144, %rd143, 2;
	add.s64 	%rd145, %rd3, %rd144;
	ld.global.u32 	%r540, [%rd145+-4];
$L__BB2_119:
	mad.lo.s32 	%r462, %r538, %r206, %r510;
	mul.wide.s32 	%rd146, %r462, 4;
	add.s64 	%rd47, %rd3, %rd146;
	ld.global.u32 	%r200, [%rd47];
	setp.ge.s32 	%p102, %r510, %r120;
	mov.b32 	%r541, 2147483647;
	@%p102 bra 	$L__BB2_121;
	ld.global.u32 	%r541, [%rd47+4];
$L__BB2_121:
	min.s32 	%r463, %r200, %r541;
	setp.ge.s32 	%p103, %r463, %r540;
	@%p103 bra 	$L__BB2_123;
	min.s32 	%r464, %r540, %r200;
	setp.ge.s32 	%p104, %r464, %r541;
	selp.u32 	%r465, 1, 0, %p104;
	add.s32 	%r542, %r510, %r465;
	bra.uni 	$L__BB2_124;
$L__BB2_123:
	add.s32 	%r542, %r510, -1;
$L__BB2_124:
	mul.wide.u32 	%rd147, %r538, 4;
	add.s64 	%rd148, %rd2, %rd147;
	st.global.u32 	[%rd148], %r542;
$L__BB2_125:
	ret;

}
	// .globl	_Z17removeSeam_KernelP8PPMPixelS0_Piii
.visible .entry _Z17removeSeam_KernelP8PPMPixelS0_Piii(
	.param .u64 .ptr .align 1 _Z17removeSeam_KernelP8PPMPixelS0_Piii_param_0,
	.param .u64 .ptr .align 1 _Z17removeSeam_KernelP8PPMPixelS0_Piii_param_1,
	.param .u64 .ptr .align 1 _Z17removeSeam_KernelP8PPMPixelS0_Piii_param_2,
	.param .u32 _Z17removeSeam_KernelP8PPMPixelS0_Piii_param_3,
	.param .u32 _Z17removeSeam_KernelP8PPMPixelS0_Piii_param_4
)
{
	.reg .pred 	%p<5>;
	.reg .b16 	%rs<7>;
	.reg .b32 	%r<21>;
	.reg .b64 	%rd<17>;

	ld.param.u64 	%rd4, [_Z17removeSeam_KernelP8PPMPixelS0_Piii_param_0];
	ld.param.u64 	%rd5, [_Z17removeSeam_KernelP8PPMPixelS0_Piii_param_1];
	ld.param.u64 	%rd3, [_Z17removeSeam_KernelP8PPMPixelS0_Piii_param_2];
	ld.param.u32 	%r3, [_Z17removeSeam_KernelP8PPMPixelS0_Piii_param_3];
	ld.param.u32 	%r4, [_Z17removeSeam_KernelP8PPMPixelS0_Piii_param_4];
	cvta.to.global.u64 	%rd1, %rd5;
	cvta.to.global.u64 	%rd2, %rd4;
	mov.u32 	%r6, %ctaid.x;
	mov.u32 	%r7, %ntid.x;
	mov.u32 	%r8, %tid.x;
	mad.lo.s32 	%r1, %r6, %r7, %r8;
	mov.u32 	%r9, %ctaid.y;
	mov.u32 	%r10, %ntid.y;
	mov.u32 	%r11, %tid.y;
	mad.lo.s32 	%r12, %r9, %r10, %r11;
	setp.ge.s32 	%p1, %r1, %r3;
	setp.ge.s32 	%p2, %r12, %r4;
	or.pred  	%p3, %p1, %p2;
	@%p3 bra 	$L__BB3_4;
	cvta.to.global.u64 	%rd6, %rd3;
	mul.wide.u32 	%rd7, %r12, 4;
	add.s64 	%rd8, %rd6, %rd7;
	ld.global.u32 	%r13, [%rd8];
	setp.ge.s32 	%p4, %r1, %r13;
	@%p4 bra 	$L__BB3_3;
	add.s32 	%r18, %r3, -1;
	mad.lo.s32 	%r19, %r18, %r12, %r1;
	mul.wide.s32 	%rd13, %r19, 3;
	add.s64 	%rd14, %rd1, %rd13;
	add.s32 	%r20, %r19, %r12;
	mul.wide.s32 	%rd15, %r20, 3;
	add.s64 	%rd16, %rd2, %rd15;
	ld.global.u8 	%rs4, [%rd16];
	ld.global.u8 	%rs5, [%rd16+1];
	ld.global.u8 	%rs6, [%rd16+2];
	st.global.u8 	[%rd14], %rs4;
	st.global.u8 	[%rd14+1], %rs5;
	st.global.u8 	[%rd14+2], %rs6;
	bra.uni 	$L__BB3_4;
$L__BB3_3:
	add.s32 	%r14, %r3, -1;
	mad.lo.s32 	%r15, %r14, %r12, %r1;
	add.s32 	%r16, %r15, -1;
	mul.wide.s32 	%rd9, %r16, 3;
	add.s64 	%rd10, %rd1, %rd9;
	mad.lo.s32 	%r17, %r3, %r12, %r1;
	mul.wide.s32 	%rd11, %r17, 3;
	add.s64 	%rd12, %rd2, %rd11;
	ld.global.u8 	%rs1, [%rd12];
	ld.global.u8 	%rs2, [%rd12+1];
	ld.global.u8 	%rs3, [%rd12+2];
	st.global.u8 	[%rd10], %rs1;
	st.global.u8 	[%rd10+1], %rs2;
	st.global.u8 	[%rd10+2], %rs3;
$L__BB3_4:
	ret;

}


// ===== COMPILED SASS (sm_100) =====

	.target	sm_100

	.elftype	@"ET_EXEC"


//--------------------- .note.nv.tkinfo           --------------------------
	.section	.note.nv.tkinfo,"",@"SHT_NOTE"
	.sectionflags	@"SHF_NOTE_NV_TKINFO"
	.tkinfo
        /*0018*/ 	.word	0x00000002
        /*0030*/ 	.string	""
        /*0030*/ 	.string	"ptxas"
        /*0030*/ 	.string	"Cuda compilation tools, release 13.0, V13.0.88"
        /*0030*/ 	.string	"Build cuda_13.0.r13.0/compiler.36424714_0"
        /*0030*/ 	.string	"-arch sm_100 -m 64 "



//--------------------- .note.nv.cuinfo           --------------------------
	.section	.note.nv.cuinfo,"",@"SHT_NOTE"
	.sectionflags	@"SHF_NOTE_NV_CUINFO"
        /*0018*/ 	.short	0x0002
        /*001a*/ 	.short	0x0064
        /*001c*/ 	.short	0x0082
	.zero		2


//--------------------- .nv.info                  --------------------------
	.section	.nv.info,"",@"SHT_CUDA_INFO"
	.align	4


	//----- nvinfo : EIATTR_REGCOUNT
	.align		4
        /*0000*/ 	.byte	0x04, 0x2f
        /*0002*/ 	.short	(.L_1 - .L_0)
	.align		4
.L_0:
        /*0004*/ 	.word	index@(_Z22ConvertRgb2Gray_KernelP8PPMPixeliiPh)
        /*0008*/ 	.word	0x0000000c


	//----- nvinfo : EIATTR_FRAME_SIZE
	.align		4
.L_1:
        /*000c*/ 	.byte	0x04, 0x11
        /*000e*/ 	.short	(.L_3 - .L_2)
	.align		4
.L_2:
        /*0010*/ 	.word	index@(_Z22ConvertRgb2Gray_KernelP8PPMPixeliiPh)
        /*0014*/ 	.word	0x00000000


	//----- nvinfo : EIATTR_REGCOUNT
	.align		4
.L_3:
        /*0018*/ 	.byte	0x04, 0x2f
        /*001a*/ 	.short	(.L_5 - .L_4)
	.align		4
.L_4:
        /*001c*/ 	.word	index@(_Z27ComputeImportanceMap_KernelPhPiii)
        /*0020*/ 	.word	0x00000018


	//----- nvinfo : EIATTR_FRAME_SIZE
	.align		4
.L_5:
        /*0024*/ 	.byte	0x04, 0x11
        /*0026*/ 	.short	(.L_7 - .L_6)
	.align		4
.L_6:
        /*0028*/ 	.word	index@(_Z27ComputeImportanceMap_KernelPhPiii)
        /*002c*/ 	.word	0x00000000


	//----- nvinfo : EIATTR_REGCOUNT
	.align		4
.L_7:
        /*0030*/ 	.byte	0x04, 0x2f
        /*0032*/ 	.short	(.L_9 - .L_8)
	.align		4
.L_8:
        /*0034*/ 	.word	index@(_Z15FindSeam_KernelPiiiS_S_)
        /*0038*/ 	.word	0x00000020


	//----- nvinfo : EIATTR_FRAME_SIZE
	.align		4
.L_9:
        /*003c*/ 	.byte	0x04, 0x11
        /*003e*/ 	.short	(.L_11 - .L_10)
	.align		4
.L_10:
        /*0040*/ 	.word	index@(_Z15FindSeam_KernelPiiiS_S_)
        /*0044*/ 	.word	0x00000000


	//----- nvinfo : EIATTR_REGCOUNT
	.align		4
.L_11:
        /*0048*/ 	.byte	0x04, 0x2f
        /*004a*/ 	.short	(.L_13 - .L_12)
	.align		4
.L_12:
        /*004c*/ 	.word	index@(_Z17removeSeam_KernelP8PPMPixelS0_Piii)
        /*0050*/ 	.word	0x00000010


	//----- nvinfo : EIATTR_FRAME_SIZE
	.align		4
.L_13:
        /*0054*/ 	.byte	0x04, 0x11
        /*0056*/ 	.short	(.L_15 - .L_14)
	.align		4
.L_14:
        /*0058*/ 	.word	index@(_Z17removeSeam_KernelP8PPMPixelS0_Piii)
        /*005c*/ 	.word	0x00000000


	//----- nvinfo : EIATTR_MIN_STACK_SIZE
	.align		4
.L_15:
        /*0060*/ 	.byte	0x04, 0x12
        /*0062*/ 	.short	(.L_17 - .L_16)
	.align		4
.L_16:
        /*0064*/ 	.word	index@(_Z17removeSeam_KernelP8PPMPixelS0_Piii)
        /*0068*/ 	.word	0x00000000


	//----- nvinfo : EIATTR_MIN_STACK_SIZE
	.align		4
.L_17:
        /*006c*/ 	.byte	0x04, 0x12
        /*006e*/ 	.short	(.L_19 - .L_18)
	.align		4
.L_18:
        /*0070*/ 	.word	index@(_Z15FindSeam_KernelPiiiS_S_)
        /*0074*/ 	.word	0x00000000


	//----- nvinfo : EIATTR_MIN_STACK_SIZE
	.align		4
.L_19:
        /*0078*/ 	.byte	0x04, 0x12
        /*007a*/ 	.short	(.L_21 - .L_20)
	.align		4
.L_20:
        /*007c*/ 	.word	index@(_Z27ComputeImportanceMap_KernelPhPiii)
        /*0080*/ 	.word	0x00000000


	//----- nvinfo : EIATTR_MIN_STACK_SIZE
	.align		4
.L_21:
        /*0084*/ 	.byte	0x04, 0x12
        /*0086*/ 	.short	(.L_23 - .L_22)
	.align		4
.L_22:
        /*0088*/ 	.word	index@(_Z22ConvertRgb2Gray_KernelP8PPMPixeliiPh)
        /*008c*/ 	.word	0x00000000
.L_23:


//--------------------- .nv.compat                --------------------------
	.section	.nv.compat,"",@"SHT_CUDA_COMPAT_INFO"
	.align	4
        /*0000*/ 	.byte	0x02, 0x09, 0x00, 0x00, 0x02, 0x02, 0x01, 0x00, 0x02, 0x05, 0x05, 0x00, 0x03, 0x07, 0x01, 0x01
        /*0010*/ 	.byte	0x02, 0x03, 0x00, 0x00, 0x02, 0x06, 0x01, 0x00, 0x04, 0x0b, 0x08, 0x00, 0x09, 0x00, 0x00, 0x00
        /*0020*/ 	.byte	0x00, 0x00, 0x00, 0x00


//--------------------- .nv.info._Z17removeSeam_KernelP8PPMPixelS0_Piii --------------------------
	.section	.nv.info._Z17removeSeam_KernelP8PPMPixelS0_Piii,"",@"SHT_CUDA_INFO"
	.sectionflags	@""
	.align	4


	//----- nvinfo : EIATTR_CUDA_API_VERSION
	.align		4
        /*0000*/ 	.byte	0x04, 0x37
        /*0002*/ 	.short	(.L_25 - .L_24)
.L_24:
        /*0004*/ 	.word	0x00000082


	//----- nvinfo : EIATTR_KPARAM_INFO
	.align		4
.L_25:
        /*0008*/ 	.byte	0x04, 0x17
        /*000a*/ 	.short	(.L_27 - .L_26)
.L_26:
        /*000c*/ 	.word	0x00000000
        /*0010*/ 	.short	0x0004
        /*0012*/ 	.short	0x001c
        /*0014*/ 	.byte	0x00, 0xf0, 0x11, 0x00


	//----- nvinfo : EIATTR_KPARAM_INFO
	.align		4
.L_27:
        /*0018*/ 	.byte	0x04, 0x17
        /*001a*/ 	.short	(.L_29 - .L_28)
.L_28:
        /*001c*/ 	.word	0x00000000
        /*0020*/ 	.short	0x0003
        /*0022*/ 	.short	0x0018
        /*0024*/ 	.byte	0x00, 0xf0, 0x11, 0x00


	//----- nvinfo : EIATTR_KPARAM_INFO
	.align		4
.L_29:
        /*0028*/ 	.byte	0x04, 0x17
        /*002a*/ 	.short	(.L_31 - .L_30)
.L_30:
        /*002c*/ 	.word	0x00000000
        /*0030*/ 	.short	0x0002
        /*0032*/ 	.short	0x0010
        /*0034*/ 	.byte	0x00, 0xf5, 0x21, 0x00


	//----- nvinfo : EIATTR_KPARAM_INFO
	.align		4
.L_31:
        /*0038*/ 	.byte	0x04, 0x17
        /*003a*/ 	.short	(.L_33 - .L_32)
.L_32:
        /*003c*/ 	.word	0x00000000
        /*0040*/ 	.short	0x0001
        /*0042*/ 	.short	0x0008
        /*0044*/ 	.byte	0x00, 0xf5, 0x21, 0x00


	//----- nvinfo : EIATTR_KPARAM_INFO
	.align		4
.L_33:
        /*0048*/ 	.byte	0x04, 0x17
        /*004a*/ 	.short	(.L_35 - .L_34)
.L_34:
        /*004c*/ 	.word	0x00000000
        /*0050*/ 	.short	0x0000
        /*0052*/ 	.short	0x0000
        /*0054*/ 	.byte	0x00, 0xf5, 0x21, 0x00


	//----- nvinfo : EIATTR_SPARSE_MMA_MASK
	.align		4
.L_35:
        /*0058*/ 	.byte	0x03, 0x50
        /*005a*/ 	.short	0x0000


	//----- nvinfo : EIATTR_MAXREG_COUNT
	.align		4
        /*005c*/ 	.byte	0x03, 0x1b
        /*005e*/ 	.short	0x00ff


	//----- nvinfo : EIATTR_MERCURY_ISA_VERSION
	.align		4
        /*0060*/ 	.byte	0x03, 0x5f
        /*0062*/ 	.short	0x0101


	//----- nvinfo : EIATTR_VRC_CTA_INIT_COUNT
	.align		4
        /*0064*/ 	.byte	0x02, 0x4a
	.zero		1
	.zero		1


	//----- nvinfo : EIATTR_EXIT_INSTR_OFFSETS
	.align		4
        /*0068*/ 	.byte	0x04, 0x1c
        /*006a*/ 	.short	(.L_37 - .L_36)


	//   ....[0]....
.L_36:
        /*006c*/ 	.word	0x000000c0


	//   ....[1]....
        /*0070*/ 	.word	0x00000200


	//   ....[2]....
        /*0074*/ 	.word	0x000002e0


	//----- nvinfo : EIATTR_CRS_STACK_SIZE
	.align		4
.L_37:
        /*0078*/ 	.byte	0x04, 0x1e
        /*007a*/ 	.short	(.L_39 - .L_38)
.L_38:
        /*007c*/ 	.word	0x00000000


	//----- nvinfo : EIATTR_CBANK_PARAM_SIZE
	.align		4
.L_39:
        /*0080*/ 	.byte	0x03, 0x19
        /*0082*/ 	.short	0x0020


	//----- nvinfo : EIATTR_PARAM_CBANK
	.align		4
        /*0084*/ 	.byte	0x04, 0x0a
        /*0086*/ 	.short	(.L_41 - .L_40)
	.align		4
.L_40:
        /*0088*/ 	.word	index@(.nv.constant0._Z17removeSeam_KernelP8PPMPixelS0_Piii)
        /*008c*/ 	.short	0x0380
        /*008e*/ 	.short	0x0020


	//----- nvinfo : EIATTR_SW_WAR
	.align		4
.L_41:
        /*0090*/ 	.byte	0x04, 0x36
        /*0092*/ 	.short	(.L_43 - .L_42)
.L_42:
        /*0094*/ 	.word	0x00000008
.L_43:


//--------------------- .nv.info._Z15FindSeam_KernelPiiiS_S_ --------------------------
	.section	.nv.info._Z15FindSeam_KernelPiiiS_S_,"",@"SHT_CUDA_INFO"
	.sectionflags	@""
	.align	4


	//----- nvinfo : EIATTR_CUDA_API_VERSION
	.align		4
        /*0000*/ 	.byte	0x04, 0x37
        /*0002*/ 	.short	(.L_45 - .L_44)
.L_44:
        /*0004*/ 	.word	0x00000082


	//----- nvinfo : EIATTR_KPARAM_INFO
	.align		4
.L_45:
        /*0008*/ 	.byte	0x04, 0x17
        /*000a*/ 	.short	(.L_47 - .L_46)
.L_46:
        /*000c*/ 	.word	0x00000000
        /*0010*/ 	.short	0x0004
        /*0012*/ 	.short	0x0018
        /*0014*/ 	.byte	0x00, 0xf5, 0x21, 0x00


	//----- nvinfo : EIATTR_KPARAM_INFO
	.align		4
.L_47:
        /*0018*/ 	.byte	0x04, 0x17
        /*001a*/ 	.short	(.L_49 - .L_48)
.L_48:
        /*001c*/ 	.word	0x00000000
        /*0020*/ 	.short	0x0003
        /*0022*/ 	.short	0x0010
        /*0024*/ 	.byte	0x00, 0xf5, 0x21, 0x00


	//----- nvinfo : EIATTR_KPARAM_INFO
	.align		4
.L_49:
        /*0028*/ 	.byte	0x04, 0x17
        /*002a*/ 	.short	(.L_51 - .L_50)
.L_50:
        /*002c*/ 	.word	0x00000000
        /*0030*/ 	.short	0x0002
        /*0032*/ 	.short	0x000c
        /*0034*/ 	.byte	0x00, 0xf0, 0x11, 0x00


	//----- nvinfo : EIATTR_KPARAM_INFO
	.align		4
.L_51:
        /*0038*/ 	.byte	0x04, 0x17
        /*003a*/ 	.short	(.L_53 - .L_52)
.L_52:
        /*003c*/ 	.word	0x00000000
        /*0040*/ 	.short	0x0001
        /*0042*/ 	.short	0x0008
        /*0044*/ 	.byte	0x00, 0xf0, 0x11, 0x00


	//----- nvinfo : EIATTR_KPARAM_INFO
	.align		4
.L_53:
        /*0048*/ 	.byte	0x04, 0x17
        /*004a*/ 	.short	(.L_55 - .L_54)
.L_54:
        /*004c*/ 	.word	0x00000000
        /*0050*/ 	.short	0x0000
        /*0052*/ 	.short	0x0000
        /*0054*/ 	.byte	0x00, 0xf5, 0x21, 0x00


	//----- nvinfo : EIATTR_SPARSE_MMA_MASK
	.align		4
.L_55:
        /*0058*/ 	.byte	0x03, 0x50
        /*005a*/ 	.short	0x0000


	//----- nvinfo : EIATTR_MAXREG_COUNT
	.align		4
        /*005c*/ 	.byte	0x03, 0x1b
        /*005e*/ 	.short	0x00ff


	//----- nvinfo : EIATTR_MERCURY_ISA_VERSION
	.align		4
        /*0060*/ 	.byte	0x03, 0x5f
        /*0062*/ 	.short	0x0101


	//----- nvinfo : EIATTR_VRC_CTA_INIT_COUNT
	.align		4
        /*0064*/ 	.byte	0x02, 0x4a
	.zero		1
	.zero		1


	//----- nvinfo : EIATTR_EXIT_INSTR_OFFSETS
	.align		4
        /*0068*/ 	.byte	0x04, 0x1c
        /*006a*/ 	.short	(.L_57 - .L_56)


	//   ....[0]....
.L_56:
        /*006c*/ 	.word	0x00001120


	//   ....[1]....
        /*0070*/ 	.word	0x00001d80


	//   ....[2]....
        /*0074*/ 	.word	0x000025c0


	//   ....[3]....
        /*0078*/ 	.word	0x00002960


	//   ....[4]....
        /*007c*/ 	.word	0x00002b00


	//----- nvinfo : EIATTR_CRS_STACK_SIZE
	.align		4
.L_57:
        /*0080*/ 	.byte	0x04, 0x1e
        /*0082*/ 	.short	(.L_59 - .L_58)
.L_58:
        /*0084*/ 	.word	0x00000000


	//----- nvinfo : EIATTR_CBANK_PARAM_SIZE
	.align		4
.L_59:
        /*0088*/ 	.byte	0x03, 0x19
        /*008a*/ 	.short	0x0020


	//----- nvinfo : EIATTR_PARAM_CBANK
	.align		4
        /*008c*/ 	.byte	0x04, 0x0a
        /*008e*/ 	.short	(.L_61 - .L_60)
	.align		4
.L_60:
        /*0090*/ 	.word	index@(.nv.constant0._Z15FindSeam_KernelPiiiS_S_)
        /*0094*/ 	.short	0x0380
        /*0096*/ 	.short	0x0020


	//----- nvinfo : EIATTR_SW_WAR
	.align		4
.L_61:
        /*0098*/ 	.byte	0x04, 0x36
        /*009a*/ 	.short	(.L_63 - .L_62)
.L_62:
        /*009c*/ 	.word	0x00000008
.L_63:


//--------------------- .nv.info._Z27ComputeImportanceMap_KernelPhPiii --------------------------
	.section	.nv.info._Z27ComputeImportanceMap_KernelPhPiii,"",@"SHT_CUDA_INFO"
	.sectionflags	@""
	.align	4


	//----- nvinfo : EIATTR_CUDA_API_VERSION
	.align		4
        /*0000*/ 	.byte	0x04, 0x37
        /*0002*/ 	.short	(.L_65 - .L_64)
.L_64:
        /*0004*/ 	.word	0x00000082


	//----- nvinfo : EIATTR_KPARAM_INFO
	.align		4
.L_65:
        /*0008*/ 	.byte	0x04, 0x17
        /*000a*/ 	.short	(.L_67 - .L_66)
.L_66:
        /*000c*/ 	.word	0x00000000
        /*0010*/ 	.short	0x0003
        /*0012*/ 	.short	0x0014
        /*0014*/ 	.byte	0x00, 0xf0, 0x11, 0x00


	//----- nvinfo : EIATTR_KPARAM_INFO
	.align		4
.L_67:
        /*0018*/ 	.byte	0x04, 0x17
        /*001a*/ 	.short	(.L_69 - .L_68)
.L_68:
        /*001c*/ 	.word	0x00000000
        /*0020*/ 	.short	0x0002
        /*0022*/ 	.short	0x0010
        /*0024*/ 	.byte	0x00, 0xf0, 0x11, 0x00


	//----- nvinfo : EIATTR_KPARAM_INFO
	.align		4
.L_69:
        /*0028*/ 	.byte	0x04, 0x17
        /*002a*/ 	.short	(.L_71 - .L_70)
.L_70:
        /*002c*/ 	.word	0x00000000
        /*0030*/ 	.short	0x0001
        /*0032*/ 	.short	0x0008
        /*0034*/ 	.byte	0x00, 0xf5, 0x21, 0x00


	//----- nvinfo : EIATTR_KPARAM_INFO
	.align		4
.L_71:
        /*0038*/ 	.byte	0x04, 0x17
        /*003a*/ 	.short	(.L_73 - .L_72)
.L_72:
        /*003c*/ 	.word	0x00000000
        /*0040*/ 	.short	0x0000
        /*0042*/ 	.short	0x0000
        /*0044*/ 	.byte	0x00, 0xf5, 0x21, 0x00


	//----- nvinfo : EIATTR_SPARSE_MMA_MASK
	.align		4
.L_73:
        /*0048*/ 	.byte	0x03, 0x50
        /*004a*/ 	.short	0x0000


	//----- nvinfo : EIATTR_MAXREG_COUNT
	.align		4
        /*004c*/ 	.byte	0x03, 0x1b
        /*004e*/ 	.short	0x00ff


	//----- nvinfo : EIATTR_NUM_BARRIERS
	.align		4
        /*0050*/ 	.byte	0x02, 0x4c
        /*0052*/ 	.byte	0x01
	.zero		1


	//----- nvinfo : EIATTR_MERCURY_ISA_VERSION
	.align		4
        /*0054*/ 	.byte	0x03, 0x5f
        /*0056*/ 	.short	0x0101


	//----- nvinfo : EIATTR_VRC_CTA_INIT_COUNT
	.align		4
        /*0058*/ 	.byte	0x02, 0x4a
	.zero		1
	.zero		1


	//----- nvinfo : EIATTR_EXIT_INSTR_OFFSETS
	.align		4
        /*005c*/ 	.byte	0x04, 0x1c
        /*005e*/ 	.short	(.L_75 - .L_74)


	//   ....[0]....
.L_74:
        /*0060*/ 	.word	0x00000310


	//----- nvinfo : EIATTR_CRS_STACK_SIZE
	.align		4
.L_75:
        /*0064*/ 	.byte	0x04, 0x1e
        /*0066*/ 	.short	(.L_77 - .L_76)
.L_76:
        /*0068*/ 	.word	0x00000000


	//----- nvinfo : EIATTR_CBANK_PARAM_SIZE
	.align		4
.L_77:
        /*006c*/ 	.byte	0x03, 0x19
        /*006e*/ 	.short	0x0018


	//----- nvinfo : EIATTR_PARAM_CBANK
	.align		4
        /*0070*/ 	.byte	0x04, 0x0a
        /*0072*/ 	.short	(.L_79 - .L_78)
	.align		4
.L_78:
        /*0074*/ 	.word	index@(.nv.constant0._Z27ComputeImportanceMap_KernelPhPiii)
        /*0078*/ 	.short	0x0380
        /*007a*/ 	.short	0x0018


	//----- nvinfo : EIATTR_SW_WAR
	.align		4
.L_79:
        /*007c*/ 	.byte	0x04, 0x36
        /*007e*/ 	.short	(.L_81 - .L_80)
.L_80:
        /*0080*/ 	.word	0x00000008
.L_81:


//--------------------- .nv.info._Z22ConvertRgb2Gray_KernelP8PPMPixeliiPh --------------------------
	.section	.nv.info._Z22ConvertRgb2Gray_KernelP8PPMPixeliiPh,"",@"SHT_CUDA_INFO"
	.sectionflags	@""
	.align	4


	//----- nvinfo : EIATTR_CUDA_API_VERSION
	.align		4
        /*0000*/ 	.byte	0x04, 0x37
        /*0002*/ 	.short	(.L_83 - .L_82)
.L_82:
        /*0004*/ 	.word	0x00000082


	//----- nvinfo : EIATTR_KPARAM_INFO
	.align		4
.L_83:
        /*0008*/ 	.byte	0x04, 0x17
        /*000a*/ 	.short	(.L_85 - .L_84)
.L_84:
        /*000c*/ 	.word	0x00000000
        /*0010*/ 	.short	0x0003
        /*0012*/ 	.short	0x0010
        /*0014*/ 	.byte	0x00, 0xf5, 0x21, 0x00


	//----- nvinfo : EIATTR_KPARAM_INFO
	.align		4
.L_85:
        /*0018*/ 	.byte	0x04, 0x17
        /*001a*/ 	.short	(.L_87 - .L_86)
.L_86:
        /*001c*/ 	.word	0x00000000
        /*0020*/ 	.short	0x0002
        /*0022*/ 	.short	0x000c
        /*0024*/ 	.byte	0x00, 0xf0, 0x11, 0x00


	//----- nvinfo : EIATTR_KPARAM_INFO
	.align		4
.L_87:
        /*0028*/ 	.byte	0x04, 0x17
        /*002a*/ 	.short	(.L_89 - .L_88)
.L_88:
        /*002c*/ 	.word	0x00000000
        /*0030*/ 	.short	0x0001
        /*0032*/ 	.short	0x0008
        /*0034*/ 	.byte	0x00, 0xf0, 0x11, 0x00


	//----- nvinfo : EIATTR_KPARAM_INFO
	.align		4
.L_89:
        /*0038*/ 	.byte	0x04, 0x17
        /*003a*/ 	.short	(.L_91 - .L_90)
.L_90:
        /*003c*/ 	.word	0x00000000
        /*0040*/ 	.short	0x0000
        /*0042*/ 	.short	0x0000
        /*0044*/ 	.byte	0x00, 0xf5, 0x21, 0x00


	//----- nvinfo : EIATTR_SPARSE_MMA_MASK
	.align		4
.L_91:
        /*0048*/ 	.byte	0x03, 0x50
        /*004a*/ 	.short	0x0000


	//----- nvinfo : EIATTR_MAXREG_COUNT
	.align		4
        /*004c*/ 	.byte	0x03, 0x1b
        /*004e*/ 	.short	0x00ff


	//----- nvinfo : EIATTR_NUM_BARRIERS
	.align		4
        /*0050*/ 	.byte	0x02, 0x4c
        /*0052*/ 	.byte	0x01
	.zero		1


	//----- nvinfo : EIATTR_MERCURY_ISA_VERSION
	.align		4
        /*0054*/ 	.byte	0x03, 0x5f
        /*0056*/ 	.short	0x0101


	//----- nvinfo : EIATTR_VRC_CTA_INIT_COUNT
	.align		4
        /*0058*/ 	.byte	0x02, 0x4a
	.zero		1
	.zero		1


	//----- nvinfo : EIATTR_EXIT_INSTR_OFFSETS
	.align		4
        /*005c*/ 	.byte	0x04, 0x1c
        /*005e*/ 	.short	(.L_93 - .L_92)


	//   ....[0]....
.L_92:
        /*0060*/ 	.word	0x00000220


	//----- nvinfo : EIATTR_CRS_STACK_SIZE
	.align		4
.L_93:
        /*0064*/ 	.byte	0x04, 0x1e
        /*0066*/ 	.short	(.L_95 - .L_94)
.L_94:
        /*0068*/ 	.word	0x00000000


	//----- nvinfo : EIATTR_CBANK_PARAM_SIZE
	.align		4
.L_95:
        /*006c*/ 	.byte	0x03, 0x19
        /*006e*/ 	.short	0x0018


	//----- nvinfo : EIATTR_PARAM_CBANK
	.align		4
        /*0070*/ 	.byte	0x04, 0x0a
        /*0072*/ 	.short	(.L_97 - .L_96)
	.align		4
.L_96:
        /*0074*/ 	.word	index@(.nv.constant0._Z22ConvertRgb2Gray_KernelP8PPMPixeliiPh)
        /*0078*/ 	.short	0x0380
        /*007a*/ 	.short	0x0018


	//----- nvinfo : EIATTR_SW_WAR
	.align		4
.L_97:
        /*007c*/ 	.byte	0x04, 0x36
        /*007e*/ 	.short	(.L_99 - .L_98)
.L_98:
        /*0080*/ 	.word	0x00000008
.L_99:


//--------------------- .nv.callgraph             --------------------------
	.section	.nv.callgraph,"",@"SHT_CUDA_CALLGRAPH"
	.align	4
	.sectionentsize	8
	.align		4
        /*0000*/ 	.word	0x00000000
	.align		4
        /*0004*/ 	.word	0xffffffff
	.align		4
        /*0008*/ 	.word	0x00000000
	.align		4
        /*000c*/ 	.word	0xfffffffe
	.align		4
        /*0010*/ 	.word	0x00000000
	.align		4
        /*0014*/ 	.word	0xfffffffd
	.align		4
        /*0018*/ 	.word	0x00000000
	.align		4
        /*001c*/ 	.word	0xfffffffc


//--------------------- .text._Z17removeSeam_KernelP8PPMPixelS0_Piii --------------------------
	.section	.text._Z17removeSeam_KernelP8PPMPixelS0_Piii,"ax",@progbits
	.align	128
        .global         _Z17removeSeam_KernelP8PPMPixelS0_Piii
        .type           _Z17removeSeam_KernelP8PPMPixelS0_Piii,@function
        .size           _Z17removeSeam_KernelP8PPMPixelS0_Piii,(.L_x_30 - _Z17removeSeam_KernelP8PPMPixelS0_Piii)
        .other          _Z17removeSeam_KernelP8PPMPixelS0_Piii,@"STO_CUDA_ENTRY STV_DEFAULT"
_Z17removeSeam_KernelP8PPMPixelS0_Piii:
.text._Z17removeSeam_KernelP8PPMPixelS0_Piii:
[----:B------:R-:W-:Y:S01]  /*0000*/  LDC R1, c[0x0][0x37c] ;  /* 0x0000df00ff017b82 */ /* 0x000fe20000000800 */
[----:B------:R-:W0:Y:S07]  /*0010*/  S2R R2, SR_TID.Y ;  /* 0x0000000000027919 */ /* 0x000e2e0000002200 */
[----:B------:R-:W1:Y:S01]  /*0020*/  LDC R0, c[0x0][0x360] ;  /* 0x0000d800ff007b82 */ /* 0x000e620000000800 */
[----:B------:R-:W2:Y:S01]  /*0030*/  LDCU.64 UR8, c[0x0][0x398] ;  /* 0x00007300ff0877ac */ /* 0x000ea20008000a00 */
[----:B------:R-:W1:Y:S06]  /*0040*/  S2R R3, SR_TID.X ;  /* 0x0000000000037919 */ /* 0x000e6c0000002100 */
[----:B------:R-:W0:Y:S08]  /*0050*/  S2UR UR5, SR_CTAID.Y ;  /* 0x00000000000579c3 */ /* 0x000e300000002600 */
[----:B------:R-:W0:Y:S08]  /*0060*/  LDC R7, c[0x0][0x364] ;  /* 0x0000d900ff077b82 */ /* 0x000e300000000800 */
[----:B------:R-:W1:Y:S01]  /*0070*/  S2UR UR4, SR_CTAID.X ;  /* 0x00000000000479c3 */ /* 0x000e620000002500 */
[----:B0-----:R-:W-:-:S05]  /*0080*/  IMAD R7, R7, UR5, R2 ;  /* 0x0000000507077c24 */ /* 0x001fca000f8e0202 */
[----:B--2---:R-:W-:Y:S01]  /*0090*/  ISETP.GE.AND P0, PT, R7, UR9, PT ;  /* 0x0000000907007c0c */ /* 0x004fe2000bf06270 */
[----:B-1----:R-:W-:-:S05]  /*00a0*/  IMAD R0, R0, UR4, R3 ;  /* 0x0000000400007c24 */ /* 0x002fca000f8e0203 */
[----:B------:R-:W-:-:S13]  /*00b0*/  ISETP.GE.OR P0, PT, R0, UR8, P0 ;  /* 0x0000000800007c0c */ /* 0x000fda0008706670 */
[----:B------:R-:W-:Y:S05]  /*00c0*/  @P0 EXIT ;  /* 0x000000000000094d */ /* 0x000fea0003800000 */
[----:B------:R-:W0:Y:S01]  /*00d0*/  LDC.64 R2, c[0x0][0x390] ;  /* 0x0000e400ff027b82 */ /* 0x000e220000000a00 */
[----:B------:R-:W1:Y:S01]  /*00e0*/  LDCU.64 UR6, c[0x0][0x358] ;  /* 0x00006b00ff0677ac */ /* 0x000e620008000a00 */
[----:B0-----:R-:W-:-:S06]  /*00f0*/  IMAD.WIDE.U32 R2, R7, 0x4, R2 ;  /* 0x0000000407027825 */ /* 0x001fcc00078e0002 */
[----:B-1----:R-:W2:Y:S01]  /*0100*/  LDG.E R3, desc[UR6][R2.64] ;  /* 0x0000000602037981 */ /* 0x002ea2000c1e1900 */
[----:B------:R-:W-:Y:S01]  /*0110*/  UIADD3 UR4, UPT, UPT, UR8, -0x1, URZ ;  /* 0xffffffff08047890 */ /* 0x000fe2000fffe0ff */
[----:B--2---:R-:W-:-:S13]  /*0120*/  ISETP.GE.AND P0, PT, R0, R3, PT ;  /* 0x000000030000720c */ /* 0x004fda0003f06270 */
[----:B------:R-:W-:Y:S05]  /*0130*/  @P0 BRA `(.L_x_0) ;  /* 0x0000000000340947 */ /* 0x000fea0003800000 */
[----:B------:R-:W0:Y:S01]  /*0140*/  LDC.64 R4, c[0x0][0x380] ;  /* 0x0000e000ff047b82 */ /* 0x000e220000000a00 */
[----:B------:R-:W-:-:S05]  /*0150*/  IMAD R0, R7, UR4, R0 ;  /* 0x0000000407007c24 */ /* 0x000fca000f8e0200 */
[----:B------:R-:W-:Y:S02]  /*0160*/  IADD3 R7, PT, PT, R7, R0, RZ ;  /* 0x0000000007077210 */ /* 0x000fe40007ffe0ff */
[----:B------:R-:W1:Y:S03]  /*0170*/  LDC.64 R2, c[0x0][0x388] ;  /* 0x0000e200ff027b82 */ /* 0x000e660000000a00 */
[----:B0-----:R-:W-:-:S05]  /*0180*/  IMAD.WIDE R4, R7, 0x3, R4 ;  /* 0x0000000307047825 */ /* 0x001fca00078e0204 */
[----:B------:R-:W2:Y:S04]  /*0190*/  LDG.E.U8 R7, desc[UR6][R4.64] ;  /* 0x0000000604077981 */ /* 0x000ea8000c1e1100 */
[----:B------:R-:W3:Y:S04]  /*01a0*/  LDG.E.U8 R9, desc[UR6][R4.64+0x1] ;  /* 0x0000010604097981 */ /* 0x000ee8000c1e1100 */
[----:B------:R-:W4:Y:S01]  /*01b0*/  LDG.E.U8 R11, desc[UR6][R4.64+0x2] ;  /* 0x00000206040b7981 */ /* 0x000f22000c1e1100 */
[----:B-1----:R-:W-:-:S05]  /*01c0*/  IMAD.WIDE R2, R0, 0x3, R2 ;  /* 0x0000000300027825 */ /* 0x002fca00078e0202 */
[----:B--2---:R-:W-:Y:S04]  /*01d0*/  STG.E.U8 desc[UR6][R2.64], R7 ;  /* 0x0000000702007986 */ /* 0x004fe8000c101106 */
[----:B---3--:R-:W-:Y:S04]  /*01e0*/  STG.E.U8 desc[UR6][R2.64+0x1], R9 ;  /* 0x0000010902007986 */ /* 0x008fe8000c101106 */
[----:B----4-:R-:W-:Y:S01]  /*01f0*/  STG.E.U8 desc[UR6][R2.64+0x2], R11 ;  /* 0x0000020b02007986 */ /* 0x010fe2000c101106 */
[----:B------:R-:W-:Y:S05]  /*0200*/  EXIT ;  /* 0x000000000000794d */ /* 0x000fea0003800000 */
.L_x_0:
[----:B------:R-:W0:Y:S01]  /*0210*/  LDC.64 R4, c[0x0][0x380] ;  /* 0x0000e000ff047b82 */ /* 0x000e220000000a00 */
[----:B------:R-:W-:-:S04]  /*0220*/  IMAD R3, R7, UR8, R0 ;  /* 0x0000000807037c24 */ /* 0x000fc8000f8e0200 */
[----:B0-----:R-:W-:-:S03]  /*0230*/  IMAD.WIDE R4, R3, 0x3, R4 ;  /* 0x0000000303047825 */ /* 0x001fc600078e0204 */
[----:B------:R-:W0:Y:S02]  /*0240*/  LDC.64 R2, c[0x0][0x388] ;  /* 0x0000e200ff027b82 */ /* 0x000e240000000a00 */
[----:B------:R-:W2:Y:S04]  /*0250*/  LDG.E.U8 R9, desc[UR6][R4.64] ;  /* 0x0000000604097981 */ /* 0x000ea8000c1e1100 */
[----:B------:R-:W3:Y:S04]  /*0260*/  LDG.E.U8 R11, desc[UR6][R4.64+0x1] ;  /* 0x00000106040b7981 */ /* 0x000ee8000c1e1100 */
[----:B------:R-:W4:Y:S01]  /*0270*/  LDG.E.U8 R13, desc[UR6][R4.64+0x2] ;  /* 0x00000206040d7981 */ /* 0x000f22000c1e1100 */
[----:B------:R-:W-:-:S05]  /*0280*/  IMAD R7, R7, UR4, R0 ;  /* 0x0000000407077c24 */ /* 0x000fca000f8e0200 */
[----:B------:R-:W-:-:S05]  /*0290*/  IADD3 R7, PT, PT, R7, -0x1, RZ ;  /* 0xffffffff07077810 */ /* 0x000fca0007ffe0ff */
[----:B0-----:R-:W-:-:S05]  /*02a0*/  IMAD.WIDE R2, R7, 0x3, R2 ;  /* 0x0000000307027825 */ /* 0x001fca00078e0202 */
[----:B--2---:R-:W-:Y:S04]  /*02b0*/  STG.E.U8 desc[UR6][R2.64], R9 ;  /* 0x0000000902007986 */ /* 0x004fe8000c101106 */
[----:B---3--:R-:W-:Y:S04]  /*02c0*/  STG.E.U8 desc[UR6][R2.64+0x1], R11 ;  /* 0x0000010b02007986 */ /* 0x008fe8000c101106 */
[----:B----4-:R-:W-:Y:S01]  /*02d0*/  STG.E.U8 desc[UR6][R2.64+0x2], R13 ;  /* 0x0000020d02007986 */ /* 0x010fe2000c101106 */
[----:B------:R-:W-:Y:S05]  /*02e0*/  EXIT ;  /* 0x000000000000794d */ /* 0x000fea0003800000 */
.L_x_1:
[----:B------:R-:W-:-:S00]  /*02f0*/  BRA `(.L_x_1) ;  /* 0xfffffffc00fc7947 */ /* 0x000fc0000383ffff */
[----:B------:R-:W-:-:S00]  /*0300*/  NOP ;  /* 0x0000000000007918 */ /* 0x000fc00000000000 */
[----:B------:R-:W-:-:S00]  /*0310*/  NOP ;  /* 0x0000000000007918 */ /* 0x000fc00000000000 */
[----:B------:R-:W-:-:S00]  /*0320*/  NOP ;  /* 0x0000000000007918 */ /* 0x000fc00000000000 */
[----:B------:R-:W-:-:S00]  /*0330*/  NOP ;  /* 0x0000000000007918 */ /* 0x000fc00000000000 */
[----:B------:R-:W-:-:S00]  /*0340*/  NOP ;  /* 0x0000000000007918 */ /* 0x000fc00000000000 */
[----:B------:R-:W-:-:S00]  /*0350*/  NOP ;  /* 0x0000000000007918 */ /* 0x000fc00000000000 */
[----:B------:R-:W-:-:S00]  /*0360*/  NOP ;  /* 0x0000000000007918 */ /* 0x000fc00000000000 */
[----:B------:R-:W-:-:S00]  /*0370*/  NOP ;  /* 0x0000000000007918 */ /* 0x000fc00000000000 */
.L_x_30:


//--------------------- .text._Z15FindSeam_KernelPiiiS_S_ --------------------------
	.section	.text._Z15FindSeam_KernelPiiiS_S_,"ax",@progbits
	.align	128
        .global         _Z15FindSeam_KernelPiiiS_S_
        .type           _Z15FindSeam_KernelPiiiS_S_,@function
        .size           _Z15FindSeam_KernelPiiiS_S_,(.L_x_31 - _Z15FindSeam_KernelPiiiS_S_)
        .other          _Z15FindSeam_KernelPiiiS_S_,@"STO_CUDA_ENTRY STV_DEFAULT"
_Z15FindSeam_KernelPiiiS_S_:
.text._Z15FindSeam_KernelPiiiS_S_:
[----:B------:R-:W-:Y:S01]  /*0000*/  LDC R1, c[0x0][0x37c] ;  /* 0x0000df00ff017b82 */ /* 0x000fe20000000800 */
[----:B------:R-:W0:Y:S01]  /*0010*/  LDCU UR7, c[0x0][0x388] ;  /* 0x00007100ff0777ac */ /* 0x000e220008000800 */
[----:B------:R-:W1:Y:S06]  /*0020*/  S2R R0, SR_TID.Y ;  /* 0x0000000000007919 */ /* 0x000e6c0000002200 */
[----:B------:R-:W2:Y:S01]  /*0030*/  S2UR UR4, SR_CTAID.X ;  /* 0x00000000000479c3 */ /* 0x000ea20000002500 */
[----:B------:R-:W2:Y:S01]  /*0040*/  LDCU UR5, c[0x0][0x360] ;  /* 0x00006c00ff0577ac */ /* 0x000ea20008000800 */
[----:B------:R-:W3:Y:S01]  /*0050*/  S2R R11, SR_TID.X ;  /* 0x00000000000b7919 */ /* 0x000ee20000002100 */
[----:B------:R-:W4:Y:S05]  /*0060*/  LDCU.64 UR12, c[0x0][0x358] ;  /* 0x00006b00ff0c77ac */ /* 0x000f2a0008000a00 */
[----:B------:R-:W1:Y:S08]  /*0070*/  S2UR UR6, SR_CTAID.Y ;  /* 0x00000000000679c3 */ /* 0x000e700000002600 */
[----:B------:R-:W1:Y:S01]  /*0080*/  LDC R13, c[0x0][0x364] ;  /* 0x0000d900ff0d7b82 */ /* 0x000e620000000800 */
[----:B0-----:R-:W-:-:S05]  /*0090*/  IMAD.U32 R6, RZ, RZ, UR7 ;  /* 0x00000007ff067e24 */ /* 0x001fca000f8e00ff */
[----:B------:R-:W-:Y:S01]  /*00a0*/  ISETP.GE.AND P0, PT, R6, 0x1, PT ;  /* 0x000000010600780c */ /* 0x000fe20003f06270 */
[----:B--2---:R-:W-:-:S06]  /*00b0*/  UIMAD UR4, UR4, UR5, URZ ;  /* 0x00000005040472a4 */ /* 0x004fcc000f8e02ff */
[----:B---3--:R-:W-:Y:S02]  /*00c0*/  VIADD R3, R11, UR4 ;  /* 0x000000040b037c36 */ /* 0x008fe40008000000 */
[----:B-1----:R-:W-:Y:S02]  /*00d0*/  IMAD R13, R13, UR6, R0 ;  /* 0x000000060d0d7c24 */ /* 0x002fe4000f8e0200 */
[----:B------:R-:W-:Y:S02]  /*00e0*/  VIADD R0, R6, 0xffffffff ;  /* 0xffffffff06007836 */ /* 0x000fe40000000000 */
[----:B----4-:R-:W-:Y:S05]  /*00f0*/  @!P0 BRA `(.L_x_2) ;  /* 0x0000000400ec8947 */ /* 0x010fea0003800000 */
[----:B------:R-:W-:Y:S01]  /*0100*/  ISETP.GE.U32.AND P0, PT, R0, 0xf, PT ;  /* 0x0000000f0000780c */ /* 0x000fe20003f06070 */
[----:B------:R-:W-:Y:S01]  /*0110*/  IMAD.MOV.U32 R2, RZ, RZ, RZ ;  /* 0x000000ffff027224 */ /* 0x000fe200078e00ff */
[----:B------:R-:W-:-:S04]  /*0120*/  LOP3.LUT R12, R6, 0xf, RZ, 0xc0, !PT ;  /* 0x0000000f060c7812 */ /* 0x000fc800078ec0ff */
[----:B------:R-:W-:-:S07]  /*0130*/  ISETP.NE.AND P1, PT, R12, RZ, PT ;  /* 0x000000ff0c00720c */ /* 0x000fce0003f25270 */
[----:B------:R-:W-:Y:S06]  /*0140*/  @!P0 BRA `(.L_x_3) ;  /* 0x0000000000dc8947 */ /* 0x000fec0003800000 */
[----:B------:R-:W0:Y:S01]  /*0150*/  LDCU.64 UR8, c[0x0][0x380] ;  /* 0x00007000ff0877ac */ /* 0x000e220008000a00 */
[----:B------:R-:W-:Y:S01]  /*0160*/  LOP3.LUT R2, R6, 0x7ffffff0, RZ, 0xc0, !PT ;  /* 0x7ffffff006027812 */ /* 0x000fe200078ec0ff */
[----:B------:R-:W1:Y:S04]  /*0170*/  LDCU.64 UR10, c[0x0][0x398] ;  /* 0x00007300ff0a77ac */ /* 0x000e680008000a00 */
[----:B------:R-:W-:Y:S01]  /*0180*/  IMAD.MOV R7, RZ, RZ, -R2 ;  /* 0x000000ffff077224 */ /* 0x000fe200078e0a02 */
[----:B0-----:R-:W-:Y:S02]  /*0190*/  UIADD3 UR7, UP0, UPT, UR8, 0x20, URZ ;  /* 0x0000002008077890 */ /* 0x001fe4000ff1e0ff */
[----:B-1----:R-:W-:Y:S02]  /*01a0*/  UIADD3 UR5, UP1, UPT, UR10, 0x20, URZ ;  /* 0x000000200a057890 */ /* 0x002fe4000ff3e0ff */
[----:B------:R-:W-:-:S02]  /*01b0*/  UIADD3.X UR8, UPT, UPT, URZ, UR9, URZ, UP0, !UPT ;  /* 0x00000009ff087290 */ /* 0x000fc400087fe4ff */
[----:B------:R-:W-:Y:S01]  /*01c0*/  IMAD.U32 R14, RZ, RZ, UR7 ;  /* 0x00000007ff0e7e24 */ /* 0x000fe2000f8e00ff */
[----:B------:R-:W-:Y:S01]  /*01d0*/  UIADD3.X UR6, UPT, UPT, URZ, UR11, URZ, UP1, !UPT ;  /* 0x0000000bff067290 */ /* 0x000fe20008ffe4ff */
[----:B------:R-:W-:Y:S02]  /*01e0*/  IMAD.U32 R10, RZ, RZ, UR5 ;  /* 0x00000005ff0a7e24 */ /* 0x000fe4000f8e00ff */
[----:B------:R-:W-:-:S03]  /*01f0*/  IMAD.U32 R15, RZ, RZ, UR8 ;  /* 0x00000008ff0f7e24 */ /* 0x000fc6000f8e00ff */
[----:B------:R-:W-:-:S07]  /*0200*/  MOV R23, UR6 ;  /* 0x0000000600177c02 */ /* 0x000fce0008000f00 */
.L_x_4:
[----:B------:R-:W-:Y:S02]  /*0210*/  IMAD.MOV.U32 R4, RZ, RZ, R14 ;  /* 0x000000ffff047224 */ /* 0x000fe400078e000e */
[----:B------:R-:W-:-:S05]  /*0220*/  IMAD.MOV.U32 R5, RZ, RZ, R15 ;  /* 0x000000ffff057224 */ /* 0x000fca00078e000f */
[----:B------:R-:W2:Y:S01]  /*0230*/  LDG.E R15, desc[UR12][R4.64+-0x20] ;  /* 0xffffe00c040f7981 */ /* 0x000ea2000c1e1900 */
[----:B-1----:R-:W-:Y:S02]  /*0240*/  IMAD.MOV.U32 R8, RZ, RZ, R10 ;  /* 0x000000ffff087224 */ /* 0x002fe400078e000a */
[----:B------:R-:W-:-:S05]  /*0250*/  IMAD.MOV.U32 R9, RZ, RZ, R23 ;  /* 0x000000ffff097224 */ /* 0x000fca00078e0017 */
[----:B--2---:R0:W-:Y:S04]  /*0260*/  STG.E desc[UR12][R8.64+-0x20], R15 ;  /* 0xffffe00f08007986 */ /* 0x0041e8000c10190c */
[----:B------:R-:W2:Y:S04]  /*0270*/  LDG.E R17, desc[UR12][R4.64+-0x1c] ;  /* 0xffffe40c04117981 */ /* 0x000ea8000c1e1900 */
[----:B--2---:R1:W-:Y:S04]  /*0280*/  STG.E desc[UR12][R8.64+-0x1c], R17 ;  /* 0xffffe41108007986 */ /* 0x0043e8000c10190c */
[----:B------:R-:W2:Y:S04]  /*0290*/  LDG.E R19, desc[UR12][R4.64+-0x18] ;  /* 0xffffe80c04137981 */ /* 0x000ea8000c1e1900 */
[----:B--2---:R2:W-:Y:S04]  /*02a0*/  STG.E desc[UR12][R8.64+-0x18], R19 ;  /* 0xffffe81308007986 */ /* 0x0045e8000c10190c */
[----:B------:R-:W3:Y:S04]  /*02b0*/  LDG.E R21, desc[UR12][R4.64+-0x14] ;  /* 0xffffec0c04157981 */ /* 0x000ee8000c1e1900 */
[----:B---3--:R3:W-:Y:S04]  /*02c0*/  STG.E desc[UR12][R8.64+-0x14], R21 ;  /* 0xffffec1508007986 */ /* 0x0087e8000c10190c */
[----:B------:R-:W4:Y:S04]  /*02d0*/  LDG.E R23, desc[UR12][R4.64+-0x10] ;  /* 0xfffff00c04177981 */ /* 0x000f28000c1e1900 */
[----:B----4-:R4:W-:Y:S04]  /*02e0*/  STG.E desc[UR12][R8.64+-0x10], R23 ;  /* 0xfffff01708007986 */ /* 0x0109e8000c10190c */
[----:B------:R-:W5:Y:S04]  /*02f0*/  LDG.E R25, desc[UR12][R4.64+-0xc] ;  /* 0xfffff40c04197981 */ /* 0x000f68000c1e1900 */
[----:B-----5:R5:W-:Y:S04]  /*0300*/  STG.E desc[UR12][R8.64+-0xc], R25 ;  /* 0xfffff41908007986 */ /* 0x020be8000c10190c */
[----:B0-----:R-:W2:Y:S04]  /*0310*/  LDG.E R15, desc[UR12][R4.64+-0x8] ;  /* 0xfffff80c040f7981 */ /* 0x001ea8000c1e1900 */
[----:B--2---:R0:W-:Y:S04]  /*0320*/  STG.E desc[UR12][R8.64+-0x8], R15 ;  /* 0xfffff80f08007986 */ /* 0x0041e8000c10190c */
[----:B-1----:R-:W2:Y:S04]  /*0330*/  LDG.E R17, desc[UR12][R4.64+-0x4] ;  /* 0xfffffc0c04117981 */ /* 0x002ea8000c1e1900 */
[----:B--2---:R1:W-:Y:S04]  /*0340*/  STG.E desc[UR12][R8.64+-0x4], R17 ;  /* 0xfffffc1108007986 */ /* 0x0043e8000c10190c */
[----:B------:R-:W2:Y:S04]  /*0350*/  LDG.E R19, desc[UR12][R4.64] ;  /* 0x0000000c04137981 */ /* 0x000ea8000c1e1900 */
[----:B--2---:R2:W-:Y:S04]  /*0360*/  STG.E desc[UR12][R8.64], R19 ;  /* 0x0000001308007986 */ /* 0x0045e8000c10190c */
[----:B---3--:R-:W3:Y:S04]  /*0370*/  LDG.E R21, desc[UR12][R4.64+0x4] ;  /* 0x0000040c04157981 */ /* 0x008ee8000c1e1900 */
[----:B---3--:R3:W-:Y:S04]  /*0380*/  STG.E desc[UR12][R8.64+0x4], R21 ;  /* 0x0000041508007986 */ /* 0x0087e8000c10190c */
[----:B----4-:R-:W4:Y:S04]  /*0390*/  LDG.E R23, desc[UR12][R4.64+0x8] ;  /* 0x0000080c04177981 */ /* 0x010f28000c1e1900 */
[----:B----4-:R-:W-:Y:S04]  /*03a0*/  STG.E desc[UR12][R8.64+0x8], R23 ;  /* 0x0000081708007986 */ /* 0x010fe8000c10190c */
[----:B-----5:R-:W4:Y:S04]  /*03b0*/  LDG.E R25, desc[UR12][R4.64+0xc] ;  /* 0x00000c0c04197981 */ /* 0x020f28000c1e1900 */
[----:B----4-:R-:W-:Y:S04]  /*03c0*/  STG.E desc[UR12][R8.64+0xc], R25 ;  /* 0x00000c1908007986 */ /* 0x010fe8000c10190c */
[----:B0-----:R-:W4:Y:S04]  /*03d0*/  LDG.E R15, desc[UR12][R4.64+0x10] ;  /* 0x0000100c040f7981 */ /* 0x001f28000c1e1900 */
[----:B----4-:R0:W-:Y:S04]  /*03e0*/  STG.E desc[UR12][R8.64+0x10], R15 ;  /* 0x0000100f08007986 */ /* 0x0101e8000c10190c */
[----:B-1----:R-:W4:Y:S04]  /*03f0*/  LDG.E R17, desc[UR12][R4.64+0x14] ;  /* 0x0000140c04117981 */ /* 0x002f28000c1e1900 */
[----:B----4-:R1:W-:Y:S04]  /*0400*/  STG.E desc[UR12][R8.64+0x14], R17 ;  /* 0x0000141108007986 */ /* 0x0103e8000c10190c */
[----:B--2---:R-:W2:Y:S04]  /*0410*/  LDG.E R19, desc[UR12][R4.64+0x18] ;  /* 0x0000180c04137981 */ /* 0x004ea8000c1e1900 */
[----:B--2---:R1:W-:Y:S04]  /*0420*/  STG.E desc[UR12][R8.64+0x18], R19 ;  /* 0x0000181308007986 */ /* 0x0043e8000c10190c */
[----:B---3--:R-:W2:Y:S01]  /*0430*/  LDG.E R21, desc[UR12][R4.64+0x1c] ;  /* 0x00001c0c04157981 */ /* 0x008ea2000c1e1900 */
[----:B------:R-:W-:Y:S01]  /*0440*/  VIADD R7, R7, 0x10 ;  /* 0x0000001007077836 */ /* 0x000fe20000000000 */
[----:B------:R-:W-:-:S02]  /*0450*/  IADD3 R14, P2, PT, R4, 0x40, RZ ;  /* 0x00000040040e7810 */ /* 0x000fc40007f5e0ff */
[----:B------:R-:W-:Y:S02]  /*0460*/  IADD3 R10, P3, PT, R8, 0x40, RZ ;  /* 0x00000040080a7810 */ /* 0x000fe40007f7e0ff */
[----:B------:R-:W-:Y:S01]  /*0470*/  ISETP.NE.AND P0, PT, R7, RZ, PT ;  /* 0x000000ff0700720c */ /* 0x000fe20003f05270 */
[----:B0-----:R-:W-:Y:S02]  /*0480*/  IMAD.X R15, RZ, RZ, R5, P2 ;  /* 0x000000ffff0f7224 */ /* 0x001fe400010e0605 */
[----:B------:R-:W-:Y:S01]  /*0490*/  IMAD.X R23, RZ, RZ, R9, P3 ;  /* 0x000000ffff177224 */ /* 0x000fe200018e0609 */
[----:B--2---:R1:W-:Y:S09]  /*04a0*/  STG.E desc[UR12][R8.64+0x1c], R21 ;  /* 0x00001c1508007986 */ /* 0x0043f2000c10190c */
[----:B------:R-:W-:Y:S05]  /*04b0*/  @P0 BRA `(.L_x_4) ;  /* 0xfffffffc00540947 */ /* 0x000fea000383ffff */
.L_x_3:
[----:B------:R-:W-:Y:S05]  /*04c0*/  @!P1 BRA `(.L_x_2) ;  /* 0x0000000000f89947 */ /* 0x000fea0003800000 */
[----:B------:R-:W-:Y:S02]  /*04d0*/  ISETP.GE.U32.AND P0, PT, R12, 0x8, PT ;  /* 0x000000080c00780c */ /* 0x000fe40003f06070 */
[----:B------:R-:W-:-:S04]  /*04e0*/  LOP3.LUT R10, R6, 0x7, RZ, 0xc0, !PT ;  /* 0x00000007060a7812 */ /* 0x000fc800078ec0ff */
[----:B------:R-:W-:-:S07]  /*04f0*/  ISETP.NE.AND P1, PT, R10, RZ, PT ;  /* 0x000000ff0a00720c */ /* 0x000fce0003f25270 */
[----:B------:R-:W-:Y:S06]  /*0500*/  @!P0 BRA `(.L_x_5) ;  /* 0x0000000000548947 */ /* 0x000fec0003800000 */
[----:B------:R-:W0:Y:S08]  /*0510*/  LDC.64 R4, c[0x0][0x380] ;  /* 0x0000e000ff047b82 */ /* 0x000e300000000a00 */
[----:B-1----:R-:W1:Y:S01]  /*0520*/  LDC.64 R8, c[0x0][0x398] ;  /* 0x0000e600ff087b82 */ /* 0x002e620000000a00 */
[----:B0-----:R-:W-:-:S05]  /*0530*/  IMAD.WIDE.U32 R4, R2, 0x4, R4 ;  /* 0x0000000402047825 */ /* 0x001fca00078e0004 */
[----:B------:R-:W2:Y:S01]  /*0540*/  LDG.E R7, desc[UR12][R4.64] ;  /* 0x0000000c04077981 */ /* 0x000ea2000c1e1900 */
[----:B-1----:R-:W-:-:S05]  /*0550*/  IMAD.WIDE.U32 R8, R2, 0x4, R8 ;  /* 0x0000000402087825 */ /* 0x002fca00078e0008 */
[----:B--2---:R0:W-:Y:S04]  /*0560*/  STG.E desc[UR12][R8.64], R7 ;  /* 0x0000000708007986 */ /* 0x0041e8000c10190c */
[----:B------:R-:W2:Y:S04]  /*0570*/  LDG.E R15, desc[UR12][R4.64+0x4] ;  /* 0x0000040c040f7981 */ /* 0x000ea8000c1e1900 */
[----:B--2---:R1:W-:Y:S04]  /*0580*/  STG.E desc[UR12][R8.64+0x4], R15 ;  /* 0x0000040f08007986 */ /* 0x0043e8000c10190c */
[----:B------:R-:W2:Y:S04]  /*0590*/  LDG.E R17, desc[UR12][R4.64+0x8] ;  /* 0x0000080c04117981 */ /* 0x000ea8000c1e1900 */
[----:B--2---:R2:W-:Y:S04]  /*05a0*/  STG.E desc[UR12][R8.64+0x8], R17 ;  /* 0x0000081108007986 */ /* 0x0045e8000c10190c */
[----:B------:R-:W3:Y:S04]  /*05b0*/  LDG.E R19, desc[UR12][R4.64+0xc] ;  /* 0x00000c0c04137981 */ /* 0x000ee8000c1e1900 */
[----:B---3--:R2:W-:Y:S04]  /*05c0*/  STG.E desc[UR12][R8.64+0xc], R19 ;  /* 0x00000c1308007986 */ /* 0x0085e8000c10190c */
[----:B------:R-:W3:Y:S04]  /*05d0*/  LDG.E R21, desc[UR12][R4.64+0x10] ;  /* 0x0000100c04157981 */ /* 0x000ee8000c1e1900 */
[----:B---3--:R2:W-:Y:S04]  /*05e0*/  STG.E desc[UR12][R8.64+0x10], R21 ;  /* 0x0000101508007986 */ /* 0x0085e8000c10190c */
[----:B------:R-:W3:Y:S04]  /*05f0*/  LDG.E R23, desc[UR12][R4.64+0x14] ;  /* 0x0000140c04177981 */ /* 0x000ee8000c1e1900 */
[----:B---3--:R2:W-:Y:S04]  /*0600*/  STG.E desc[UR12][R8.64+0x14], R23 ;  /* 0x0000141708007986 */ /* 0x0085e8000c10190c */
[----:B0-----:R-:W3:Y:S04]  /*0610*/  LDG.E R7, desc[UR12][R4.64+0x18] ;  /* 0x0000180c04077981 */ /* 0x001ee8000c1e1900 */
[----:B---3--:R2:W-:Y:S04]  /*0620*/  STG.E desc[UR12][R8.64+0x18], R7 ;  /* 0x0000180708007986 */ /* 0x0085e8000c10190c */
[----:B-1----:R-:W3:Y:S01]  /*0630*/  LDG.E R15, desc[UR12][R4.64+0x1c] ;  /* 0x00001c0c040f7981 */ /* 0x002ee2000c1e1900 */
[----:B------:R-:W-:-:S03]  /*0640*/  IADD3 R2, PT, PT, R2, 0x8, RZ ;  /* 0x0000000802027810 */ /* 0x000fc60007ffe0ff */
[----:B---3--:R2:W-:Y:S04]  /*0650*/  STG.E desc[UR12][R8.64+0x1c], R15 ;  /* 0x00001c0f08007986 */ /* 0x0085e8000c10190c */
.L_x_5:
[----:B------:R-:W-:Y:S05]  /*0660*/  @!P1 BRA `(.L_x_2) ;  /* 0x0000000000909947 */ /* 0x000fea0003800000 */
[----:B------:R-:W-:Y:S02]  /*0670*/  ISETP.GE.U32.AND P0, PT, R10, 0x4, PT ;  /* 0x000000040a00780c */ /* 0x000fe40003f06070 */
[----:B------:R-:W-:-:S04]  /*0680*/  LOP3.LUT R4, R6, 0x3, RZ, 0xc0, !PT ;  /* 0x0000000306047812 */ /* 0x000fc800078ec0ff */
[----:B------:R-:W-:-:S07]  /*0690*/  ISETP.NE.AND P1, PT, R4, RZ, PT ;  /* 0x000000ff0400720c */ /* 0x000fce0003f25270 */
[----:B------:R-:W-:Y:S06]  /*06a0*/  @!P0 BRA `(.L_x_6) ;  /* 0x0000000000348947 */ /* 0x000fec0003800000 */
[----:B-12---:R-:W0:Y:S08]  /*06b0*/  LDC.64 R8, c[0x0][0x380] ;  /* 0x0000e000ff087b82 */ /* 0x006e300000000a00 */
[----:B------:R-:W1:Y:S01]  /*06c0*/  LDC.64 R14, c[0x0][0x398] ;  /* 0x0000e600ff0e7b82 */ /* 0x000e620000000a00 */
        /* <DEDUP_REMOVED lines=8> */
[----:B------:R-:W2:Y:S01]  /*0750*/  LDG.E R19, desc[UR12][R8.64+0xc] ;  /* 0x00000c0c08137981 */ /* 0x000ea2000c1e1900 */
[----:B------:R-:W-:-:S03]  /*0760*/  VIADD R2, R2, 0x4 ;  /* 0x0000000402027836 */ /* 0x000fc60000000000 */
[----:B--2---:R0:W-:Y:S04]  /*0770*/  STG.E desc[UR12][R14.64+0xc], R19 ;  /* 0x00000c130e007986 */ /* 0x0041e8000c10190c */
.L_x_6:
[----:B------:R-:W-:Y:S05]  /*0780*/  @!P1 BRA `(.L_x_2) ;  /* 0x0000000000489947 */ /* 0x000fea0003800000 */
[----:B-12---:R-:W1:Y:S08]  /*0790*/  LDC.64 R8, c[0x0][0x398] ;  /* 0x0000e600ff087b82 */ /* 0x006e700000000a00 */
[----:B0-----:R-:W0:Y:S01]  /*07a0*/  LDC.64 R14, c[0x0][0x380] ;  /* 0x0000e000ff0e7b82 */ /* 0x001e220000000a00 */
[----:B-1----:R-:W-:-:S04]  /*07b0*/  IMAD.WIDE.U32 R8, R2, 0x4, R8 ;  /* 0x0000000402087825 */ /* 0x002fc800078e0008 */
[----:B0-----:R-:W-:-:S04]  /*07c0*/  IMAD.WIDE.U32 R14, R2, 0x4, R14 ;  /* 0x00000004020e7825 */ /* 0x001fc800078e000e */
[----:B------:R-:W-:-:S07]  /*07d0*/  IMAD.MOV R2, RZ, RZ, -R4 ;  /* 0x000000ffff027224 */ /* 0x000fce00078e0a04 */
.L_x_7:
[----:B---3--:R-:W-:Y:S02]  /*07e0*/  IMAD.MOV.U32 R4, RZ, RZ, R14 ;  /* 0x000000ffff047224 */ /* 0x008fe400078e000e */
[----:B------:R-:W-:-:S05]  /*07f0*/  IMAD.MOV.U32 R5, RZ, RZ, R15 ;  /* 0x000000ffff057224 */ /* 0x000fca00078e000f */
[----:B------:R0:W2:Y:S01]  /*0800*/  LDG.E R7, desc[UR12][R4.64] ;  /* 0x0000000c04077981 */ /* 0x0000a2000c1e1900 */
[----:B------:R-:W-:Y:S01]  /*0810*/  VIADD R2, R2, 0x1 ;  /* 0x0000000102027836 */ /* 0x000fe20000000000 */
[----:B------:R-:W-:-:S04]  /*0820*/  IADD3 R14, P2, PT, R14, 0x4, RZ ;  /* 0x000000040e0e7810 */ /* 0x000fc80007f5e0ff */
[----:B------:R-:W-:Y:S01]  /*0830*/  ISETP.NE.AND P0, PT, R2, RZ, PT ;  /* 0x000000ff0200720c */ /* 0x000fe20003f05270 */
[----:B------:R-:W-:Y:S02]  /*0840*/  IMAD.X R15, RZ, RZ, R15, P2 ;  /* 0x000000ffff0f7224 */ /* 0x000fe400010e060f */
[----:B0-----:R-:W-:Y:S01]  /*0850*/  IMAD.MOV.U32 R4, RZ, RZ, R8 ;  /* 0x000000ffff047224 */ /* 0x001fe200078e0008 */
[----:B------:R-:W-:Y:S01]  /*0860*/  IADD3 R8, P1, PT, R8, 0x4, RZ ;  /* 0x0000000408087810 */ /* 0x000fe20007f3e0ff */
[----:B------:R-:W-:-:S03]  /*0870*/  IMAD.MOV.U32 R5, RZ, RZ, R9 ;  /* 0x000000ffff057224 */ /* 0x000fc600078e0009 */
[----:B------:R-:W-:Y:S02]  /*0880*/  IADD3.X R9, PT, PT, RZ, R9, RZ, P1, !PT ;  /* 0x00000009ff097210 */ /* 0x000fe40000ffe4ff */
[----:B--2---:R3:W-:Y:S03]  /*0890*/  STG.E desc[UR12][R4.64], R7 ;  /* 0x0000000704007986 */ /* 0x0047e6000c10190c */
[----:B------:R-:W-:Y:S05]  /*08a0*/  @P0 BRA `(.L_x_7) ;  /* 0xfffffffc00cc0947 */ /* 0x000fea000383ffff */
.L_x_2:
[----:B------:R-:W4:Y:S02]  /*08b0*/  LDCU UR6, c[0x0][0x38c] ;  /* 0x00007180ff0677ac */ /* 0x000f240008000800 */
[----:B----4-:R-:W-:-:S09]  /*08c0*/  UISETP.GE.AND UP0, UPT, UR6, 0x2, UPT ;  /* 0x000000020600788c */ /* 0x010fd2000bf06270 */
[----:B------:R-:W-:Y:S05]  /*08d0*/  BRA.U !UP0, `(.L_x_8) ;  /* 0x0000000908047547 */ /* 0x000fea000b800000 */
[----:B------:R-:W-:Y:S01]  /*08e0*/  UIADD3 UR5, UPT, UPT, UR6, -0x1, URZ ;  /* 0xffffffff06057890 */ /* 0x000fe2000fffe0ff */
[----:B0-23--:R-:W-:Y:S01]  /*08f0*/  VIADD R7, R3, 0xffffffff ;  /* 0xffffffff03077836 */ /* 0x00dfe20000000000 */
[----:B------:R-:W-:Y:S02]  /*0900*/  UIADD3 UR6, UPT, UPT, UR6, -0x2, URZ ;  /* 0xfffffffe06067890 */ /* 0x000fe4000fffe0ff */
[----:B------:R-:W-:Y:S02]  /*0910*/  ULOP3.LUT UR7, UR5, 0x3, URZ, 0xc0, !UPT ;  /* 0x0000000305077892 */ /* 0x000fe4000f8ec0ff */
[----:B------:R-:W-:-:S03]  /*0920*/  UISETP.GE.U32.AND UP0, UPT, UR6, 0x3, UPT ;  /* 0x000000030600788c */ /* 0x000fc6000bf06070 */
[----:B------:R-:W-:-:S06]  /*0930*/  UMOV UR6, 0x1 ;  /* 0x0000000100067882 */ /* 0x000fcc0000000000 */
[----:B------:R-:W-:Y:S05]  /*0940*/  BRA.U !UP0, `(.L_x_9) ;  /* 0x0000000108f87547 */ /* 0x000fea000b800000 */
[----:B------:R-:W0:Y:S01]  /*0950*/  LDC.64 R4, c[0x0][0x398] ;  /* 0x0000e600ff047b82 */ /* 0x000e220000000a00 */
[----:B------:R-:W-:Y:S01]  /*0960*/  ULOP3.LUT UR6, UR5, 0xfffffffc, URZ, 0xc0, !UPT ;  /* 0xfffffffc05067892 */ /* 0x000fe2000f8ec0ff */
[----:B------:R-:W-:Y:S01]  /*0970*/  IADD3 R15, PT, PT, R6, UR4, R11 ;  /* 0x00000004060f7c10 */ /* 0x000fe2000fffe00b */
[----:B------:R-:W-:Y:S01]  /*0980*/  IMAD.MOV.U32 R11, RZ, RZ, R3 ;  /* 0x000000ffff0b7224 */ /* 0x000fe200078e0003 */
[----:B------:R-:W-:Y:S01]  /*0990*/  ISETP.GE.AND P0, PT, R3, 0x1, PT ;  /* 0x000000010300780c */ /* 0x000fe20003f06270 */
[----:B------:R-:W2:Y:S03]  /*09a0*/  LDCU UR8, c[0x0][0x388] ;  /* 0x00007100ff0877ac */ /* 0x000ea60008000800 */
[----:B-1----:R-:W1:Y:S01]  /*09b0*/  LDC.64 R8, c[0x0][0x380] ;  /* 0x0000e000ff087b82 */ /* 0x002e620000000a00 */
[----:B------:R-:W-:Y:S01]  /*09c0*/  UIADD3 UR6, UPT, UPT, -UR6, URZ, URZ ;  /* 0x000000ff06067290 */ /* 0x000fe2000fffe1ff */
[----:B------:R-:W-:-:S11]  /*09d0*/  UMOV UR4, URZ ;  /* 0x000000ff00047c82 */ /* 0x000fd60008000000 */
.L_x_10:
[----:B------:R-:W-:Y:S01]  /*09e0*/  ISETP.GE.AND P1, PT, R3, R0, PT ;  /* 0x000000000300720c */ /* 0x000fe20003f26270 */
[----:B------:R-:W-:Y:S02]  /*09f0*/  VIADD R19, R11, 0xffffffff ;  /* 0xffffffff0b137836 */ /* 0x000fe40000000000 */
[----:B------:R-:W-:Y:S02]  /*0a00*/  IMAD.MOV.U32 R2, RZ, RZ, 0x7fffffff ;  /* 0x7fffffffff027424 */ /* 0x000fe400078e00ff */
[----:B----4-:R-:W-:Y:S02]  /*0a10*/  IMAD.MOV.U32 R21, RZ, RZ, 0x7fffffff ;  /* 0x7fffffffff157424 */ /* 0x010fe400078e00ff */
[----:B0-----:R-:W-:-:S04]  /*0a20*/  IMAD.WIDE R18, R19, 0x4, R4 ;  /* 0x0000000413127825 */ /* 0x001fc800078e0204 */
[----:B-1----:R-:W-:Y:S01]  /*0a30*/  IMAD.WIDE R16, R15, 0x4, R8 ;  /* 0x000000040f107825 */ /* 0x002fe200078e0208 */
[----:B------:R-:W3:Y:S04]  /*0a40*/  @P0 LDG.E R2, desc[UR12][R18.64] ;  /* 0x0000000c12020981 */ /* 0x000ee8000c1e1900 */
[----:B------:R-:W3:Y:S04]  /*0a50*/  @!P1 LDG.E R21, desc[UR12][R18.64+0x8] ;  /* 0x0000080c12159981 */ /* 0x000ee8000c1e1900 */
[----:B------:R-:W3:Y:S04]  /*0a60*/  LDG.E R23, desc[UR12][R18.64+0x4] ;  /* 0x0000040c12177981 */ /* 0x000ee8000c1e1900 */
[----:B------:R-:W4:Y:S01]  /*0a70*/  LDG.E R10, desc[UR12][R16.64] ;  /* 0x0000000c100a7981 */ /* 0x000f22000c1e1900 */
[----:B------:R-:W-:Y:S01]  /*0a80*/  ISETP.GE.AND P0, PT, R3, 0x1, PT ;  /* 0x000000010300780c */ /* 0x000fe20003f06270 */
[----:B--2---:R-:W-:Y:S01]  /*0a90*/  IMAD.U32 R6, RZ, RZ, UR8 ;  /* 0x00000008ff067e24 */ /* 0x004fe2000f8e00ff */
[----:B------:R-:W-:-:S02]  /*0aa0*/  MOV R25, 0x7fffffff ;  /* 0x7fffffff00197802 */ /* 0x000fc40000000f00 */
[----:B---3--:R-:W-:Y:S01]  /*0ab0*/  VIMNMX3 R23, R2, R23, R21, PT ;  /* 0x000000170217720f */ /* 0x008fe20003800115 */
[----:B------:R-:W-:Y:S02]  /*0ac0*/  IMAD.MOV.U32 R2, RZ, RZ, 0x7fffffff ;  /* 0x7fffffffff027424 */ /* 0x000fe400078e00ff */
[----:B------:R-:W-:-:S04]  /*0ad0*/  IMAD.WIDE R20, R6, 0x4, R18 ;  /* 0x0000000406147825 */ /* 0x000fc800078e0212 */
[----:B----4-:R-:W-:Y:S01]  /*0ae0*/  IMAD.IADD R29, R10, 0x1, R23 ;  /* 0x000000010a1d7824 */ /* 0x010fe200078e0217 */
[----:B------:R-:W2:Y:S01]  /*0af0*/  @!P1 LDG.E R25, desc[UR12][R20.64+0x8] ;  /* 0x0000080c14199981 */ /* 0x000ea2000c1e1900 */
[----:B------:R-:W-:-:S03]  /*0b00*/  IMAD.WIDE R22, R6, 0x4, R16 ;  /* 0x0000000406167825 */ /* 0x000fc600078e0210 */
[----:B------:R-:W2:Y:S04]  /*0b10*/  @P0 LDG.E R2, desc[UR12][R20.64] ;  /* 0x0000000c14020981 */ /* 0x000ea8000c1e1900 */
[----:B------:R0:W-:Y:S04]  /*0b20*/  STG.E desc[UR12][R20.64+0x4], R29 ;  /* 0x0000041d14007986 */ /* 0x0001e8000c10190c */
[----:B------:R-:W3:Y:S01]  /*0b30*/  LDG.E R10, desc[UR12][R22.64] ;  /* 0x0000000c160a7981 */ /* 0x000ee2000c1e1900 */
[----:B------:R-:W-:Y:S02]  /*0b40*/  IMAD.MOV.U32 R12, RZ, RZ, 0x7fffffff ;  /* 0x7fffffffff0c7424 */ /* 0x000fe400078e00ff */
[----:B------:R-:W-:-:S02]  /*0b50*/  IMAD.MOV.U32 R27, RZ, RZ, 0x7fffffff ;  /* 0x7fffffffff1b7424 */ /* 0x000fc400078e00ff */
[----:B------:R-:W-:-:S04]  /*0b60*/  IMAD.WIDE R16, R6, 0x4, R20 ;  /* 0x0000000406107825 */ /* 0x000fc800078e0214 */
[----:B------:R-:W-:Y:S01]  /*0b70*/  IMAD.WIDE R18, R6, 0x4, R22 ;  /* 0x0000000406127825 */ /* 0x000fe200078e0216 */
[----:B------:R-:W4:Y:S04]  /*0b80*/  @P0 LDG.E R12, desc[UR12][R16.64] ;  /* 0x0000000c100c0981 */ /* 0x000f28000c1e1900 */
[----:B------:R-:W4:Y:S01]  /*0b90*/  @!P1 LDG.E R27, desc[UR12][R16.64+0x8] ;  /* 0x0000080c101b9981 */ /* 0x000f22000c1e1900 */
[----:B--2---:R-:W-:-:S05]  /*0ba0*/  VIMNMX3 R25, R2, R29, R25, PT ;  /* 0x0000001d0219720f */ /* 0x004fca0003800119 */
[----:B---3--:R-:W-:-:S05]  /*0bb0*/  IMAD.IADD R14, R10, 0x1, R25 ;  /* 0x000000010a0e7824 */ /* 0x008fca00078e0219 */
[----:B------:R1:W-:Y:S04]  /*0bc0*/  STG.E desc[UR12][R16.64+0x4], R14 ;  /* 0x0000040e10007986 */ /* 0x0003e8000c10190c */
[----:B------:R-:W2:Y:S01]  /*0bd0*/  LDG.E R2, desc[UR12][R18.64] ;  /* 0x0000000c12027981 */ /* 0x000ea2000c1e1900 */
[----:B------:R-:W-:Y:S02]  /*0be0*/  IMAD.MOV.U32 R10, RZ, RZ, 0x7fffffff ;  /* 0x7fffffffff0a7424 */ /* 0x000fe400078e00ff */
[----:B------:R-:W-:Y:S01]  /*0bf0*/  IMAD.MOV.U32 R25, RZ, RZ, 0x7fffffff ;  /* 0x7fffffffff197424 */ /* 0x000fe200078e00ff */
[----:B----4-:R-:W-:Y:S01]  /*0c00*/  VIMNMX3 R27, R12, R14, R27, PT ;  /* 0x0000000e0c1b720f */ /* 0x010fe2000380011b */
[----:B0-----:R-:W-:-:S04]  /*0c10*/  IMAD.WIDE R20, R6, 0x4, R16 ;  /* 0x0000000406147825 */ /* 0x001fc800078e0210 */
[----:B------:R-:W-:Y:S01]  /*0c20*/  IMAD.WIDE R22, R6, 0x4, R18 ;  /* 0x0000000406167825 */ /* 0x000fe200078e0212 */
[----:B------:R-:W3:Y:S04]  /*0c30*/  @P0 LDG.E R10, desc[UR12][R20.64] ;  /* 0x0000000c140a0981 */ /* 0x000ee8000c1e1900 */
[----:B------:R-:W3:Y:S01]  /*0c40*/  @!P1 LDG.E R25, desc[UR12][R20.64+0x8] ;  /* 0x0000080c14199981 */ /* 0x000ee2000c1e1900 */
[----:B--2---:R-:W-:-:S05]  /*0c50*/  IADD3 R27, PT, PT, R2, R27, RZ ;  /* 0x0000001b021b7210 */ /* 0x004fca0007ffe0ff */
[----:B------:R4:W-:Y:S04]  /*0c60*/  STG.E desc[UR12][R20.64+0x4], R27 ;  /* 0x0000041b14007986 */ /* 0x0009e8000c10190c */
[----:B------:R-:W2:Y:S01]  /*0c70*/  LDG.E R22, desc[UR12][R22.64] ;  /* 0x0000000c16167981 */ /* 0x000ea2000c1e1900 */
[----:B-1----:R-:W-:Y:S01]  /*0c80*/  IMAD.WIDE R16, R6, 0x4, R20 ;  /* 0x0000000406107825 */ /* 0x002fe200078e0214 */
[----:B---3--:R-:W-:Y:S01]  /*0c90*/  VIMNMX3 R25, R10, R27, R25, PT ;  /* 0x0000001b0a19720f */ /* 0x008fe20003800119 */
[----:B------:R-:W-:-:S04]  /*0ca0*/  UIADD3 UR6, UPT, UPT, UR6, 0x4, URZ ;  /* 0x0000000406067890 */ /* 0x000fc8000fffe0ff */
[----:B------:R-:W-:Y:S01]  /*0cb0*/  UISETP.NE.AND UP0, UPT, UR6, URZ, UPT ;  /* 0x000000ff0600728c */ /* 0x000fe2000bf05270 */
[C---:B------:R-:W-:Y:S02]  /*0cc0*/  IMAD R15, R6.reuse, 0x4, R15 ;  /* 0x00000004060f7824 */ /* 0x040fe400078e020f */
[----:B------:R-:W-:Y:S01]  /*0cd0*/  IMAD R11, R6, 0x4, R11 ;  /* 0x00000004060b7824 */ /* 0x000fe200078e020b */
[----:B------:R-:W-:Y:S01]  /*0ce0*/  UIADD3 UR4, UPT, UPT, UR4, 0x4, URZ ;  /* 0x0000000404047890 */ /* 0x000fe2000fffe0ff */
[----:B--2---:R-:W-:-:S05]  /*0cf0*/  IMAD.IADD R25, R22, 0x1, R25 ;  /* 0x0000000116197824 */ /* 0x004fca00078e0219 */
[----:B------:R4:W-:Y:S01]  /*0d00*/  STG.E desc[UR12][R16.64+0x4], R25 ;  /* 0x0000041910007986 */ /* 0x0009e2000c10190c */
[----:B------:R-:W-:Y:S05]  /*0d10*/  BRA.U UP0, `(.L_x_10) ;  /* 0xfffffffd00307547 */ /* 0x000fea000b83ffff */
[----:B------:R-:W-:-:S12]  /*0d20*/  UIADD3 UR6, UPT, UPT, UR4, 0x1, URZ ;  /* 0x0000000104067890 */ /* 0x000fd8000fffe0ff */
.L_x_9:
[----:B------:R-:W-:-:S09]  /*0d30*/  UISETP.NE.AND UP0, UPT, UR7, URZ, UPT ;  /* 0x000000ff0700728c */ /* 0x000fd2000bf05270 */
[----:B------:R-:W-:Y:S05]  /*0d40*/  BRA.U !UP0, `(.L_x_8) ;  /* 0x0000000108e87547 */ /* 0x000fea000b800000 */
[----:B------:R-:W-:Y:S02]  /*0d50*/  UISETP.NE.AND UP0, UPT, UR7, 0x1, UPT ;  /* 0x000000010700788c */ /* 0x000fe4000bf05270 */
[----:B------:R-:W-:-:S04]  /*0d60*/  ULOP3.LUT UR5, UR5, 0x1, URZ, 0xc0, !UPT ;  /* 0x0000000105057892 */ /* 0x000fc8000f8ec0ff */
[----:B------:R-:W-:-:S03]  /*0d70*/  UISETP.NE.U32.AND UP1, UPT, UR5, 0x1, UPT ;  /* 0x000000010500788c */ /* 0x000fc6000bf25070 */
[----:B------:R-:W-:Y:S08]  /*0d80*/  BRA.U !UP0, `(.L_x_11) ;  /* 0x00000001087c7547 */ /* 0x000ff0000b800000 */
[----:B-1----:R-:W0:Y:S01]  /*0d90*/  LDC.64 R8, c[0x0][0x398] ;  /* 0x0000e600ff087b82 */ /* 0x002e220000000a00 */
[----:B------:R-:W-:Y:S01]  /*0da0*/  UIADD3 UR4, UPT, UPT, UR6, -0x1, URZ ;  /* 0xffffffff06047890 */ /* 0x000fe2000fffe0ff */
[C---:B------:R-:W-:Y:S01]  /*0db0*/  ISETP.GE.AND P0, PT, R3.reuse, 0x1, PT ;  /* 0x000000010300780c */ /* 0x040fe20003f06270 */
[----:B------:R-:W-:Y:S01]  /*0dc0*/  IMAD.MOV.U32 R2, RZ, RZ, 0x7fffffff ;  /* 0x7fffffffff027424 */ /* 0x000fe200078e00ff */
[----:B------:R-:W-:-:S03]  /*0dd0*/  ISETP.GE.AND P1, PT, R3, R0, PT ;  /* 0x000000000300720c */ /* 0x000fc60003f26270 */
[C---:B------:R-:W-:Y:S01]  /*0de0*/  IMAD R5, R6.reuse, UR4, R7 ;  /* 0x0000000406057c24 */ /* 0x040fe2000f8e0207 */
[----:B------:R-:W1:Y:S01]  /*0df0*/  LDC.64 R10, c[0x0][0x380] ;  /* 0x0000e000ff0a7b82 */ /* 0x000e620000000a00 */
[----:B------:R-:W-:Y:S02]  /*0e00*/  IMAD R15, R6, UR4, R3 ;  /* 0x00000004060f7c24 */ /* 0x000fe4000f8e0203 */
[----:B0-----:R-:W-:-:S04]  /*0e10*/  IMAD.WIDE R8, R5, 0x4, R8 ;  /* 0x0000000405087825 */ /* 0x001fc800078e0208 */
[----:B------:R-:W-:Y:S01]  /*0e20*/  IMAD.IADD R5, R15, 0x1, R6 ;  /* 0x000000010f057824 */ /* 0x000fe200078e0206 */
[----:B------:R-:W2:Y:S01]  /*0e30*/  @P0 LDG.E R2, desc[UR12][R8.64] ;  /* 0x0000000c08020981 */ /* 0x000ea2000c1e1900 */
[----:B------:R-:W-:Y:S02]  /*0e40*/  IMAD.MOV.U32 R15, RZ, RZ, 0x7fffffff ;  /* 0x7fffffffff0f7424 */ /* 0x000fe400078e00ff */
[----:B-1----:R-:W-:Y:S01]  /*0e50*/  IMAD.WIDE R10, R5, 0x4, R10 ;  /* 0x00000004050a7825 */ /* 0x002fe200078e020a */
[----:B------:R-:W2:Y:S04]  /*0e60*/  LDG.E R14, desc[UR12][R8.64+0x4] ;  /* 0x0000040c080e7981 */ /* 0x000ea8000c1e1900 */
[----:B------:R-:W2:Y:S04]  /*0e70*/  @!P1 LDG.E R15, desc[UR12][R8.64+0x8] ;  /* 0x0000080c080f9981 */ /* 0x000ea8000c1e1900 */
[----:B------:R-:W3:Y:S01]  /*0e80*/  LDG.E R12, desc[UR12][R10.64] ;  /* 0x0000000c0a0c7981 */ /* 0x000ee2000c1e1900 */
[----:B----4-:R-:W-:Y:S01]  /*0e90*/  IMAD.MOV.U32 R16, RZ, RZ, 0x7fffffff ;  /* 0x7fffffffff107424 */ /* 0x010fe200078e00ff */
[----:B------:R-:W-:Y:S01]  /*0ea0*/  MOV R17, 0x7fffffff ;  /* 0x7fffffff00117802 */ /* 0x000fe20000000f00 */
[----:B------:R-:W-:-:S05]  /*0eb0*/  IMAD.WIDE R4, R6, 0x4, R8 ;  /* 0x0000000406047825 */ /* 0x000fca00078e0208 */
[----:B------:R-:W4:Y:S04]  /*0ec0*/  @P0 LDG.E R16, desc[UR12][R4.64] ;  /* 0x0000000c04100981 */ /* 0x000f28000c1e1900 */
[----:B------:R-:W4:Y:S01]  /*0ed0*/  @!P1 LDG.E R17, desc[UR12][R4.64+0x8] ;  /* 0x0000080c04119981 */ /* 0x000f22000c1e1900 */
[----:B--2---:R-:W-:-:S05]  /*0ee0*/  VIMNMX3 R15, R2, R14, R15, PT ;  /* 0x0000000e020f720f */ /* 0x004fca000380010f */
[----:B---3--:R-:W-:Y:S02]  /*0ef0*/  IMAD.IADD R19, R12, 0x1, R15 ;  /* 0x000000010c137824 */ /* 0x008fe400078e020f */
[----:B------:R-:W-:-:S03]  /*0f00*/  IMAD.WIDE R14, R6, 0x4, R10 ;  /* 0x00000004060e7825 */ /* 0x000fc600078e020a */
[----:B------:R0:W-:Y:S04]  /*0f10*/  STG.E desc[UR12][R4.64+0x4], R19 ;  /* 0x0000041304007986 */ /* 0x0001e8000c10190c */
[----:B------:R-:W2:Y:S01]  /*0f20*/  LDG.E R14, desc[UR12][R14.64] ;  /* 0x0000000c0e0e7981 */ /* 0x000ea2000c1e1900 */
[----:B----4-:R-:W-:Y:S01]  /*0f30*/  VIMNMX3 R17, R16, R19, R17, PT ;  /* 0x000000131011720f */ /* 0x010fe20003800111 */
[----:B------:R-:W-:Y:S01]  /*0f40*/  IMAD.WIDE R8, R6, 0x4, R4 ;  /* 0x0000000406087825 */ /* 0x000fe200078e0204 */
[----:B------:R-:W-:-:S03]  /*0f50*/  UIADD3 UR6, UPT, UPT, UR6, 0x2, URZ ;  /* 0x0000000206067890 */ /* 0x000fc6000fffe0ff */
[----:B--2---:R-:W-:-:S05]  /*0f60*/  IMAD.IADD R17, R14, 0x1, R17 ;  /* 0x000000010e117824 */ /* 0x004fca00078e0211 */
[----:B------:R0:W-:Y:S04]  /*0f70*/  STG.E desc[UR12][R8.64+0x4], R17 ;  /* 0x0000041108007986 */ /* 0x0001e8000c10190c */
.L_x_11:
[----:B------:R-:W-:Y:S05]  /*0f80*/  BRA.U UP1, `(.L_x_8) ;  /* 0x0000000101587547 */ /* 0x000fea000b800000 */
[----:B01----:R-:W0:Y:S01]  /*0f90*/  LDC.64 R8, c[0x0][0x398] ;  /* 0x0000e600ff087b82 */ /* 0x003e220000000a00 */
[----:B------:R-:W-:Y:S01]  /*0fa0*/  UIADD3 UR6, UPT, UPT, UR6, -0x1, URZ ;  /* 0xffffffff06067890 */ /* 0x000fe2000fffe0ff */
[C---:B------:R-:W-:Y:S01]  /*0fb0*/  ISETP.GE.AND P1, PT, R3.reuse, R0, PT ;  /* 0x000000000300720c */ /* 0x040fe20003f26270 */
[----:B------:R-:W-:Y:S01]  /*0fc0*/  IMAD.MOV.U32 R0, RZ, RZ, 0x7fffffff ;  /* 0x7fffffffff007424 */ /* 0x000fe200078e00ff */
[----:B------:R-:W-:-:S03]  /*0fd0*/  ISETP.GE.AND P0, PT, R3, 0x1, PT ;  /* 0x000000010300780c */ /* 0x000fc60003f06270 */
[C---:B------:R-:W-:Y:S01]  /*0fe0*/  IMAD R7, R6.reuse, UR6, R7 ;  /* 0x0000000606077c24 */ /* 0x040fe2000f8e0207 */
[----:B------:R-:W1:Y:S01]  /*0ff0*/  LDC.64 R4, c[0x0][0x380] ;  /* 0x0000e000ff047b82 */ /* 0x000e620000000a00 */
[----:B------:R-:W-:-:S04]  /*1000*/  IMAD R3, R6, UR6, R3 ;  /* 0x0000000606037c24 */ /* 0x000fc8000f8e0203 */
[----:B------:R-:W-:Y:S02]  /*1010*/  IMAD.IADD R3, R3, 0x1, R6 ;  /* 0x0000000103037824 */ /* 0x000fe400078e0206 */
[----:B0-----:R-:W-:-:S04]  /*1020*/  IMAD.WIDE R8, R7, 0x4, R8 ;  /* 0x0000000407087825 */ /* 0x001fc800078e0208 */
[----:B------:R-:W-:Y:S01]  /*1030*/  IMAD.MOV.U32 R7, RZ, RZ, 0x7fffffff ;  /* 0x7fffffffff077424 */ /* 0x000fe200078e00ff */
[----:B------:R-:W2:Y:S01]  /*1040*/  @P0 LDG.E R0, desc[UR12][R8.64] ;  /* 0x0000000c08000981 */ /* 0x000ea2000c1e1900 */
[----:B-1----:R-:W-:-:S03]  /*1050*/  IMAD.WIDE R2, R3, 0x4, R4 ;  /* 0x0000000403027825 */ /* 0x002fc600078e0204 */
[----:B------:R-:W2:Y:S04]  /*1060*/  LDG.E R10, desc[UR12][R8.64+0x4] ;  /* 0x0000040c080a7981 */ /* 0x000ea8000c1e1900 */
[----:B------:R-:W2:Y:S04]  /*1070*/  @!P1 LDG.E R7, desc[UR12][R8.64+0x8] ;  /* 0x0000080c08079981 */ /* 0x000ea8000c1e1900 */
[----:B------:R-:W3:Y:S01]  /*1080*/  LDG.E R2, desc[UR12][R2.64] ;  /* 0x0000000c02027981 */ /* 0x000ee2000c1e1900 */
[----:B------:R-:W-:-:S05]  /*1090*/  IADD3 R4, P0, PT, R8, 0x4, RZ ;  /* 0x0000000408047810 */ /* 0x000fca0007f1e0ff */
[----:B------:R-:W-:Y:S02]  /*10a0*/  IMAD.X R5, RZ, RZ, R9, P0 ;  /* 0x000000ffff057224 */ /* 0x000fe400000e0609 */
[----:B------:R-:W-:Y:S01]  /*10b0*/  IMAD.WIDE R4, R6, 0x4, R4 ;  /* 0x0000000406047825 */ /* 0x000fe200078e0204 */
[----:B--2---:R-:W-:-:S05]  /*10c0*/  VIMNMX3 R7, R0, R10, R7, PT ;  /* 0x0000000a0007720f */ /* 0x004fca0003800107 */
[----:B---3--:R-:W-:-:S05]  /*10d0*/  IMAD.IADD R7, R2, 0x1, R7 ;  /* 0x0000000102077824 */ /* 0x008fca00078e0207 */
[----:B------:R0:W-:Y:S02]  /*10e0*/  STG.E desc[UR12][R4.64], R7 ;  /* 0x0000000704007986 */ /* 0x0001e4000c10190c */
.L_x_8:
[----:B012---:R-:W0:Y:S02]  /*10f0*/  LDC R19, c[0x0][0x38c] ;  /* 0x0000e300ff137b82 */ /* 0x007e240000000800 */
[----:B0-----:R-:W-:-:S04]  /*1100*/  IADD3 R0, PT, PT, R19, -0x1, RZ ;  /* 0xffffffff13007810 */ /* 0x001fc80007ffe0ff */
[----:B------:R-:W-:-:S13]  /*1110*/  ISETP.NE.AND P0, PT, R13, R0, PT ;  /* 0x000000000d00720c */ /* 0x000fda0003f05270 */
[----:B------:R-:W-:Y:S05]  /*1120*/  @P0 EXIT ;  /* 0x000000000000094d */ /* 0x000fea0003800000 */
[----:B------:R-:W-:Y:S01]  /*1130*/  ISETP.GE.AND P0, PT, R6, 0x2, PT ;  /* 0x000000020600780c */ /* 0x000fe20003f06270 */
[----:B---3--:R-:W-:-:S12]  /*1140*/  IMAD.MOV.U32 R7, RZ, RZ, RZ ;  /* 0x000000ffff077224 */ /* 0x008fd800078e00ff */
[----:B------:R-:W-:Y:S05]  /*1150*/  @!P0 BRA `(.L_x_12) ;  /* 0x0000000800f08947 */ /* 0x000fea0003800000 */
[----:B------:R-:W0:Y:S01]  /*1160*/  LDC.64 R2, c[0x0][0x398] ;  /* 0x0000e600ff027b82 */ /* 0x000e220000000a00 */
[----:B------:R-:W-:-:S04]  /*1170*/  IMAD R9, R13, R6, RZ ;  /* 0x000000060d097224 */ /* 0x000fc800078e02ff */
[----:B0-----:R-:W-:-:S05]  /*1180*/  IMAD.WIDE R4, R9, 0x4, R2 ;  /* 0x0000000409047825 */ /* 0x001fca00078e0202 */
[----:B----4-:R0:W5:Y:S01]  /*1190*/  LDG.E R17, desc[UR12][R4.64] ;  /* 0x0000000c04117981 */ /* 0x010162000c1e1900 */
[C---:B------:R-:W-:Y:S02]  /*11a0*/  VIADD R0, R6.reuse, 0xfffffffe ;  /* 0xfffffffe06007836 */ /* 0x040fe40000000000 */
[----:B------:R-:W-:Y:S02]  /*11b0*/  VIADD R10, R6, 0xffffffff ;  /* 0xffffffff060a7836 */ /* 0x000fe40000000000 */
[----:B------:R-:W-:Y:S01]  /*11c0*/  IMAD.MOV.U32 R7, RZ, RZ, RZ ;  /* 0x000000ffff077224 */ /* 0x000fe200078e00ff */
[----:B------:R-:W-:Y:S01]  /*11d0*/  ISETP.GE.U32.AND P0, PT, R0, 0xf, PT ;  /* 0x0000000f0000780c */ /* 0x000fe20003f06070 */
[----:B------:R-:W-:Y:S01]  /*11e0*/  IMAD.MOV.U32 R8, RZ, RZ, 0x1 ;  /* 0x00000001ff087424 */ /* 0x000fe200078e00ff */
[----:B------:R-:W-:-:S11]  /*11f0*/  LOP3.LUT R12, R10, 0xf, RZ, 0xc0, !PT ;  /* 0x0000000f0a0c7812 */ /* 0x000fd600078ec0ff */
[----:B0-----:R-:W-:Y:S05]  /*1200*/  @!P0 BRA `(.L_x_13) ;  /* 0x0000000400588947 */ /* 0x001fea0003800000 */
[----:B------:R-:W-:-:S04]  /*1210*/  IMAD.WIDE.U32 R14, R9, 0x4, R2 ;  /* 0x00000004090e7825 */ /* 0x000fc800078e0002 */
[----:B------:R-:W-:Y:S01]  /*1220*/  VIADD R5, R9, 0x1 ;  /* 0x0000000109057836 */ /* 0x000fe20000000000 */
[----:B------:R-:W-:Y:S01]  /*1230*/  IADD3 R14, P0, PT, R14, 0x20, RZ ;  /* 0x000000200e0e7810 */ /* 0x000fe20007f1e0ff */
[----:B------:R-:W-:Y:S02]  /*1240*/  IMAD.MOV.U32 R8, RZ, RZ, RZ ;  /* 0x000000ffff087224 */ /* 0x000fe400078e00ff */
[----:B------:R-:W-:-:S04]  /*1250*/  IMAD.WIDE.U32 R4, R5, 0x4, R2 ;  /* 0x0000000405047825 */ /* 0x000fc800078e0002 */
[----:B------:R-:W-:Y:S01]  /*1260*/  IMAD.X R21, RZ, RZ, R15, P0 ;  /* 0x000000ffff157224 */ /* 0x000fe200000e060f */
[----:B------:R-:W-:Y:S01]  /*1270*/  MOV R0, R4 ;  /* 0x0000000400007202 */ /* 0x000fe20000000f00 */
[----:B------:R-:W-:Y:S01]  /*1280*/  IMAD.MOV.U32 R11, RZ, RZ, R5 ;  /* 0x000000ffff0b7224 */ /* 0x000fe200078e0005 */
[----:B------:R-:W-:Y:S01]  /*1290*/  LOP3.LUT R15, R10, 0xfffffff0, RZ, 0xc0, !PT ;  /* 0xfffffff00a0f7812 */ /* 0x000fe200078ec0ff */
[----:B------:R-:W-:-:S07]  /*12a0*/  IMAD.MOV.U32 R7, RZ, RZ, RZ ;  /* 0x000000ffff077224 */ /* 0x000fce00078e00ff */
.L_x_14:
[----:B------:R-:W-:Y:S02]  /*12b0*/  IMAD.MOV.U32 R4, RZ, RZ, R0 ;  /* 0x000000ffff047224 */ /* 0x000fe400078e0000 */
[----:B------:R-:W-:-:S05]  /*12c0*/  IMAD.MOV.U32 R5, RZ, RZ, R11 ;  /* 0x000000ffff057224 */ /* 0x000fca00078e000b */
[----:B------:R0:W2:Y:S02]  /*12d0*/  LDG.E R22, desc[UR12][R4.64] ;  /* 0x0000000c04167981 */ /* 0x0000a4000c1e1900 */
[----:B0-----:R-:W-:Y:S02]  /*12e0*/  IMAD.MOV.U32 R4, RZ, RZ, R14 ;  /* 0x000000ffff047224 */ /* 0x001fe400078e000e */
[----:B------:R-:W-:-:S05]  /*12f0*/  IMAD.MOV.U32 R5, RZ, RZ, R21 ;  /* 0x000000ffff057224 */ /* 0x000fca00078e0015 */
[----:B------:R-:W3:Y:S04]  /*1300*/  LDG.E R21, desc[UR12][R4.64+-0x18] ;  /* 0xffffe80c04157981 */ /* 0x000ee8000c1e1900 */
[----:B------:R-:W4:Y:S04]  /*1310*/  LDG.E R25, desc[UR12][R4.64+-0x14] ;  /* 0xffffec0c04197981 */ /* 0x000f28000c1e1900 */
[----:B------:R-:W4:Y:S04]  /*1320*/  LDG.E R23, desc[UR12][R4.64+-0x10] ;  /* 0xfffff00c04177981 */ /* 0x000f28000c1e1900 */
[----:B------:R-:W4:Y:S04]  /*1330*/  LDG.E R20, desc[UR12][R4.64+-0xc] ;  /* 0xfffff40c04147981 */ /* 0x000f28000c1e1900 */
[----:B------:R-:W4:Y:S04]  /*1340*/  LDG.E R18, desc[UR12][R4.64+-0x8] ;  /* 0xfffff80c04127981 */ /* 0x000f28000c1e1900 */
[----:B------:R-:W4:Y:S04]  /*1350*/  LDG.E R14, desc[UR12][R4.64+-0x4] ;  /* 0xfffffc0c040e7981 */ /* 0x000f28000c1e1900 */
[----:B------:R-:W4:Y:S01]  /*1360*/  LDG.E R16, desc[UR12][R4.64] ;  /* 0x0000000c04107981 */ /* 0x000f22000c1e1900 */
[----:B--2--5:R-:W-:-:S02]  /*1370*/  ISETP.GE.AND P1, PT, R22, R17, PT ;  /* 0x000000111600720c */ /* 0x024fc40003f26270 */
[----:B------:R-:W-:Y:S02]  /*1380*/  VIMNMX R22, PT, PT, R22, R17, PT ;  /* 0x0000001116167248 */ /* 0x000fe40003fe0100 */
[----:B------:R-:W2:Y:S02]  /*1390*/  LDG.E R17, desc[UR12][R4.64+0x4] ;  /* 0x0000040c04117981 */ /* 0x000ea4000c1e1900 */
[----:B---3--:R-:W-:Y:S02]  /*13a0*/  ISETP.GE.AND P4, PT, R21, R22, PT ;  /* 0x000000161500720c */ /* 0x008fe40003f86270 */
[----:B------:R-:W-:Y:S02]  /*13b0*/  VIMNMX R24, PT, PT, R22, R21, PT ;  /* 0x0000001516187248 */ /* 0x000fe40003fe0100 */
[----:B------:R-:W3:Y:S04]  /*13c0*/  LDG.E R21, desc[UR12][R4.64+0x8] ;  /* 0x0000080c04157981 */ /* 0x000ee8000c1e1900 */
[----:B------:R-:W3:Y:S01]  /*13d0*/  LDG.E R22, desc[UR12][R4.64+0xc] ;  /* 0x00000c0c04167981 */ /* 0x000ee2000c1e1900 */
[----:B----4-:R-:W-:-:S02]  /*13e0*/  ISETP.GE.AND P5, PT, R25, R24, PT ;  /* 0x000000181900720c */ /* 0x010fc40003fa6270 */
[----:B------:R-:W-:Y:S02]  /*13f0*/  VIMNMX R26, PT, PT, R24, R25, PT ;  /* 0x00000019181a7248 */ /* 0x000fe40003fe0100 */
[----:B------:R-:W4:Y:S02]  /*1400*/  LDG.E R24, desc[UR12][R4.64+0x10] ;  /* 0x0000100c04187981 */ /* 0x000f24000c1e1900 */
[----:B------:R-:W-:Y:S02]  /*1410*/  ISETP.GE.AND P2, PT, R23, R26, PT ;  /* 0x0000001a1700720c */ /* 0x000fe40003f46270 */
[----:B------:R-:W4:Y:S01]  /*1420*/  LDG.E R25, desc[UR12][R4.64+0x14] ;  /* 0x0000140c04197981 */ /* 0x000f22000c1e1900 */
[----:B------:R-:W-:-:S03]  /*1430*/  VIMNMX R27, PT, PT, R26, R23, PT ;  /* 0x000000171a1b7248 */ /* 0x000fc60003fe0100 */
[----:B------:R-:W4:Y:S01]  /*1440*/  LDG.E R23, desc[UR12][R4.64+0x18] ;  /* 0x0000180c04177981 */ /* 0x000f22000c1e1900 */
[----:B------:R-:W-:Y:S02]  /*1450*/  ISETP.GE.AND P3, PT, R20, R27, PT ;  /* 0x0000001b1400720c */ /* 0x000fe40003f66270 */
[----:B------:R-:W-:Y:S02]  /*1460*/  VIMNMX R27, PT, PT, R27, R20, PT ;  /* 0x000000141b1b7248 */ /* 0x000fe40003fe0100 */
[----:B------:R-:W4:Y:S02]  /*1470*/  LDG.E R20, desc[UR12][R4.64+0x1c] ;  /* 0x00001c0c04147981 */ /* 0x000f24000c1e1900 */
[----:B------:R-:W-:Y:S02]  /*1480*/  ISETP.GE.AND P0, PT, R18, R27, PT ;  /* 0x0000001b1200720c */ /* 0x000fe40003f06270 */
[----:B------:R-:W-:Y:S02]  /*1490*/  VIMNMX R27, PT, PT, R27, R18, PT ;  /* 0x000000121b1b7248 */ /* 0x000fe40003fe0100 */
[----:B------:R-:W4:Y:S01]  /*14a0*/  LDG.E R18, desc[UR12][R4.64+0x20] ;  /* 0x0000200c04127981 */ /* 0x000f22000c1e1900 */
[----:B------:R-:W-:-:S02]  /*14b0*/  @!P1 IADD3 R7, PT, PT, R8, 0x1, RZ ;  /* 0x0000000108079810 */ /* 0x000fc40007ffe0ff */
[----:B------:R-:W-:Y:S02]  /*14c0*/  ISETP.GE.AND P1, PT, R14, R27, PT ;  /* 0x0000001b0e00720c */ /* 0x000fe40003f26270 */
[----:B------:R-:W-:Y:S01]  /*14d0*/  VIMNMX R27, PT, PT, R27, R14, PT ;  /* 0x0000000e1b1b7248 */ /* 0x000fe20003fe0100 */
[----:B------:R-:W-:-:S03]  /*14e0*/  @!P4 VIADD R7, R8, 0x2 ;  /* 0x000000020807c836 */ /* 0x000fc60000000000 */
[----:B------:R-:W-:Y:S02]  /*14f0*/  ISETP.GE.AND P4, PT, R16, R27, PT ;  /* 0x0000001b1000720c */ /* 0x000fe40003f86270 */
[----:B------:R-:W-:Y:S01]  /*1500*/  VIMNMX R16, PT, PT, R27, R16, PT ;  /* 0x000000101b107248 */ /* 0x000fe20003fe0100 */
[C---:B------:R-:W-:Y:S02]  /*1510*/  @!P5 VIADD R7, R8.reuse, 0x3 ;  /* 0x000000030807d836 */ /* 0x040fe40000000000 */
[C---:B------:R-:W-:Y:S02]  /*1520*/  @!P2 VIADD R7, R8.reuse, 0x4 ;  /* 0x000000040807a836 */ /* 0x040fe40000000000 */
[C---:B------:R-:W-:Y:S02]  /*1530*/  @!P3 VIADD R7, R8.reuse, 0x5 ;  /* 0x000000050807b836 */ /* 0x040fe40000000000 */
[C---:B------:R-:W-:Y:S02]  /*1540*/  @!P0 VIADD R7, R8.reuse, 0x6 ;  /* 0x0000000608078836 */ /* 0x040fe40000000000 */
[----:B------:R-:W-:-:S02]  /*1550*/  @!P1 VIADD R7, R8, 0x7 ;  /* 0x0000000708079836 */ /* 0x000fc40000000000 */
[----:B------:R-:W-:Y:S01]  /*1560*/  @!P4 VIADD R7, R8, 0x8 ;  /* 0x000000080807c836 */ /* 0x000fe20000000000 */
[----:B--2---:R-:W-:Y:S02]  /*1570*/  ISETP.GE.AND P2, PT, R17, R16, PT ;  /* 0x000000101100720c */ /* 0x004fe40003f46270 */
[----:B------:R-:W-:-:S04]  /*1580*/  VIMNMX R16, PT, PT, R16, R17, PT ;  /* 0x0000001110107248 */ /* 0x000fc80003fe0100 */
[----:B---3--:R-:W-:Y:S02]  /*1590*/  VIMNMX R17, PT, PT, R16, R21, PT ;  /* 0x0000001510117248 */ /* 0x008fe40003fe0100 */
[----:B------:R-:W-:Y:S02]  /*15a0*/  ISETP.GE.AND P0, PT, R21, R16, PT ;  /* 0x000000101500720c */ /* 0x000fe40003f06270 */
[----:B------:R-:W-:Y:S02]  /*15b0*/  VIMNMX R21, PT, PT, R17, R22, PT ;  /* 0x0000001611157248 */ /* 0x000fe40003fe0100 */
[----:B------:R-:W-:Y:S02]  /*15c0*/  ISETP.GE.AND P1, PT, R22, R17, PT ;  /* 0x000000111600720c */ /* 0x000fe40003f26270 */
[----:B----4-:R-:W-:Y:S02]  /*15d0*/  VIMNMX R14, PT, PT, R21, R24, PT ;  /* 0x00000018150e7248 */ /* 0x010fe40003fe0100 */
[----:B------:R-:W-:-:S02]  /*15e0*/  @!P2 IADD3 R7, PT, PT, R8, 0x9, RZ ;  /* 0x000000090807a810 */ /* 0x000fc40007ffe0ff */
[----:B------:R-:W-:-:S03]  /*15f0*/  VIMNMX R16, PT, PT, R14, R25, PT ;  /* 0x000000190e107248 */ /* 0x000fc60003fe0100 */
[----:B------:R-:W-:Y:S01]  /*1600*/  @!P0 VIADD R7, R8, 0xa ;  /* 0x0000000a08078836 */ /* 0x000fe20000000000 */
[----:B------:R-:W-:Y:S02]  /*1610*/  ISETP.GE.AND P0, PT, R23, R16, PT ;  /* 0x000000101700720c */ /* 0x000fe40003f06270 */
[----:B------:R-:W-:Y:S02]  /*1620*/  VIMNMX R23, PT, PT, R16, R23, PT ;  /* 0x0000001710177248 */ /* 0x000fe40003fe0100 */
[----:B------:R-:W-:Y:S01]  /*1630*/  ISETP.GE.AND P3, PT, R24, R21, PT ;  /* 0x000000151800720c */ /* 0x000fe20003f66270 */
[----:B------:R-:W-:Y:S01]  /*1640*/  @!P1 VIADD R7, R8, 0xb ;  /* 0x0000000b08079836 */ /* 0x000fe20000000000 */
[----:B------:R-:W-:Y:S02]  /*1650*/  ISETP.GE.AND P2, PT, R25, R14, PT ;  /* 0x0000000e1900720c */ /* 0x000fe40003f46270 */
[----:B------:R-:W-:-:S09]  /*1660*/  ISETP.GE.AND P1, PT, R20, R23, PT ;  /* 0x000000171400720c */ /* 0x000fd20003f26270 */
[C---:B------:R-:W-:Y:S02]  /*1670*/  @!P3 VIADD R7, R8.reuse, 0xc ;  /* 0x0000000c0807b836 */ /* 0x040fe40000000000 */
[C---:B------:R-:W-:Y:S02]  /*1680*/  @!P2 VIADD R7, R8.reuse, 0xd ;  /* 0x0000000d0807a836 */ /* 0x040fe40000000000 */
[C---:B------:R-:W-:Y:S02]  /*1690*/  @!P0 VIADD R7, R8.reuse, 0xe ;  /* 0x0000000e08078836 */ /* 0x040fe40000000000 */
[C---:B------:R-:W-:Y:S02]  /*16a0*/  @!P1 VIADD R7, R8.reuse, 0xf ;  /* 0x0000000f08079836 */ /* 0x040fe40000000000 */
[----:B------:R-:W-:-:S05]  /*16b0*/  VIADD R8, R8, 0x10 ;  /* 0x0000001008087836 */ /* 0x000fca0000000000 */
[----:B------:R-:W-:Y:S02]  /*16c0*/  ISETP.NE.AND P1, PT, R8, R15, PT ;  /* 0x0000000f0800720c */ /* 0x000fe40003f25270 */
[----:B------:R-:W-:Y:S02]  /*16d0*/  VIMNMX R17, PT, PT, R23, R20, PT ;  /* 0x0000001417117248 */ /* 0x000fe40003fe0100 */
[----:B------:R-:W-:Y:S02]  /*16e0*/  IADD3 R0, P2, PT, R0, 0x40, RZ ;  /* 0x0000004000007810 */ /* 0x000fe40007f5e0ff */
[----:B------:R-:W-:Y:S02]  /*16f0*/  IADD3 R14, P3, PT, R4, 0x40, RZ ;  /* 0x00000040040e7810 */ /* 0x000fe40007f7e0ff */
[----:B------:R-:W-:Y:S01]  /*1700*/  ISETP.GE.AND P0, PT, R18, R17, PT ;  /* 0x000000111200720c */ /* 0x000fe20003f06270 */
[----:B------:R-:W-:Y:S01]  /*1710*/  IMAD.X R11, RZ, RZ, R11, P2 ;  /* 0x000000ffff0b7224 */ /* 0x000fe200010e060b */
[----:B------:R-:W-:-:S02]  /*1720*/  IADD3.X R21, PT, PT, RZ, R5, RZ, P3, !PT ;  /* 0x00000005ff157210 */ /* 0x000fc40001ffe4ff */
[----:B------:R-:W-:Y:S02]  /*1730*/  VIMNMX R17, PT, PT, R17, R18, PT ;  /* 0x0000001211117248 */ /* 0x000fe40003fe0100 */
[----:B------:R-:W-:Y:S01]  /*1740*/  SEL R7, R8, R7, !P0 ;  /* 0x0000000708077207 */ /* 0x000fe20004000000 */
[----:B------:R-:W-:Y:S06]  /*1750*/  @P1 BRA `(.L_x_14) ;  /* 0xfffffff800d41947 */ /* 0x000fec000383ffff */
[----:B------:R-:W-:-:S07]  /*1760*/  VIADD R8, R8, 0x1 ;  /* 0x0000000108087836 */ /* 0x000fce0000000000 */
.L_x_13:
[----:B------:R-:W-:-:S13]  /*1770*/  ISETP.NE.AND P0, PT, R12, RZ, PT ;  /* 0x000000ff0c00720c */ /* 0x000fda0003f05270 */
[----:B------:R-:W-:Y:S05]  /*1780*/  @!P0 BRA `(.L_x_12) ;  /* 0x0000000400648947 */ /* 0x000fea0003800000 */
[----:B------:R-:W-:Y:S02]  /*1790*/  ISETP.GE.U32.AND P1, PT, R12, 0x8, PT ;  /* 0x000000080c00780c */ /* 0x000fe40003f26070 */
[----:B------:R-:W-:-:S04]  /*17a0*/  LOP3.LUT R18, R10, 0x7, RZ, 0xc0, !PT ;  /* 0x000000070a127812 */ /* 0x000fc800078ec0ff */
[----:B------:R-:W-:-:S07]  /*17b0*/  ISETP.NE.AND P0, PT, R18, RZ, PT ;  /* 0x000000ff1200720c */ /* 0x000fce0003f05270 */
[----:B------:R-:W-:Y:S06]  /*17c0*/  @!P1 BRA `(.L_x_15) ;  /* 0x0000000000a09947 */ /* 0x000fec0003800000 */
[----:B------:R-:W0:Y:S01]  /*17d0*/  LDCU.64 UR4, c[0x0][0x398] ;  /* 0x00007300ff0477ac */ /* 0x000e220008000a00 */
[C---:B------:R-:W-:Y:S01]  /*17e0*/  IADD3 R0, P1, PT, R9.reuse, R8, RZ ;  /* 0x0000000809007210 */ /* 0x040fe20007f3e0ff */
[----:B------:R-:W-:-:S04]  /*17f0*/  IMAD.IADD R15, R9, 0x1, R8 ;  /* 0x00000001090f7824 */ /* 0x000fc800078e0208 */
[----:B------:R-:W-:Y:S02]  /*1800*/  IMAD.X R5, RZ, RZ, RZ, P1 ;  /* 0x000000ffff057224 */ /* 0x000fe400008e06ff */
[----:B------:R-:W-:-:S06]  /*1810*/  IMAD.WIDE.U32 R14, R15, 0x4, R2 ;  /* 0x000000040f0e7825 */ /* 0x000fcc00078e0002 */
[----:B------:R-:W2:Y:S01]  /*1820*/  LDG.E R14, desc[UR12][R14.64] ;  /* 0x0000000c0e0e7981 */ /* 0x000ea2000c1e1900 */
[----:B0-----:R-:W-:-:S04]  /*1830*/  LEA R4, P1, R0, UR4, 0x2 ;  /* 0x0000000400047c11 */ /* 0x001fc8000f8210ff */
[----:B------:R-:W-:-:S05]  /*1840*/  LEA.HI.X R5, R0, UR5, R5, 0x2, P1 ;  /* 0x0000000500057c11 */ /* 0x000fca00088f1405 */
[----:B------:R-:W3:Y:S04]  /*1850*/  LDG.E R11, desc[UR12][R4.64+0x4] ;  /* 0x0000040c040b7981 */ /* 0x000ee8000c1e1900 */
[----:B------:R-:W4:Y:S04]  /*1860*/  LDG.E R21, desc[UR12][R4.64+0x8] ;  /* 0x0000080c04157981 */ /* 0x000f28000c1e1900 */
[----:B------:R-:W4:Y:S04]  /*1870*/  LDG.E R23, desc[UR12][R4.64+0xc] ;  /* 0x00000c0c04177981 */ /* 0x000f28000c1e1900 */
[----:B------:R-:W4:Y:S04]  /*1880*/  LDG.E R16, desc[UR12][R4.64+0x10] ;  /* 0x0000100c04107981 */ /* 0x000f28000c1e1900 */
[----:B------:R-:W4:Y:S04]  /*1890*/  LDG.E R25, desc[UR12][R4.64+0x14] ;  /* 0x0000140c04197981 */ /* 0x000f28000c1e1900 */
[----:B------:R-:W4:Y:S04]  /*18a0*/  LDG.E R27, desc[UR12][R4.64+0x18] ;  /* 0x0000180c041b7981 */ /* 0x000f28000c1e1900 */
[----:B------:R0:W4:Y:S01]  /*18b0*/  LDG.E R29, desc[UR12][R4.64+0x1c] ;  /* 0x00001c0c041d7981 */ /* 0x000122000c1e1900 */
[----:B--2--5:R-:W-:-:S04]  /*18c0*/  VIMNMX R0, PT, PT, R17, R14, PT ;  /* 0x0000000e11007248 */ /* 0x024fc80003fe0100 */
[----:B---3--:R-:W-:Y:S02]  /*18d0*/  VIMNMX R12, PT, PT, R0, R11, PT ;  /* 0x0000000b000c7248 */ /* 0x008fe40003fe0100 */
[----:B------:R-:W-:Y:S02]  /*18e0*/  ISETP.GE.AND P4, PT, R11, R0, PT ;  /* 0x000000000b00720c */ /* 0x000fe40003f86270 */
[----:B----4-:R-:W-:Y:S02]  /*18f0*/  VIMNMX R0, PT, PT, R12, R21, PT ;  /* 0x000000150c007248 */ /* 0x010fe40003fe0100 */
[----:B------:R-:W-:Y:S02]  /*1900*/  ISETP.GE.AND P1, PT, R21, R12, PT ;  /* 0x0000000c1500720c */ /* 0x000fe40003f26270 */
[----:B------:R-:W-:Y:S02]  /*1910*/  VIMNMX R11, PT, PT, R0, R23, PT ;  /* 0x00000017000b7248 */ /* 0x000fe40003fe0100 */
[----:B------:R-:W-:-:S02]  /*1920*/  ISETP.GE.AND P2, PT, R23, R0, PT ;  /* 0x000000001700720c */ /* 0x000fc40003f46270 */
[----:B------:R-:W-:Y:S02]  /*1930*/  VIMNMX R0, PT, PT, R11, R16, PT ;  /* 0x000000100b007248 */ /* 0x000fe40003fe0100 */
[----:B------:R-:W-:Y:S02]  /*1940*/  ISETP.GE.AND P3, PT, R14, R17, PT ;  /* 0x000000110e00720c */ /* 0x000fe40003f66270 */
[----:B0-----:R-:W-:Y:S02]  /*1950*/  VIMNMX R4, PT, PT, R0, R25, PT ;  /* 0x0000001900047248 */ /* 0x001fe40003fe0100 */
[C---:B------:R-:W-:Y:S01]  /*1960*/  SEL R7, R8.reuse, R7, !P3 ;  /* 0x0000000708077207 */ /* 0x040fe20005800000 */
[C---:B------:R-:W-:Y:S02]  /*1970*/  @!P4 VIADD R7, R8.reuse, 0x1 ;  /* 0x000000010807c836 */ /* 0x040fe40000000000 */
[----:B------:R-:W-:Y:S01]  /*1980*/  @!P1 VIADD R7, R8, 0x2 ;  /* 0x0000000208079836 */ /* 0x000fe20000000000 */
[----:B------:R-:W-:-:S02]  /*1990*/  ISETP.GE.AND P1, PT, R27, R4, PT ;  /* 0x000000041b00720c */ /* 0x000fc40003f26270 */
[----:B------:R-:W-:Y:S02]  /*19a0*/  VIMNMX R4, PT, PT, R4, R27, PT ;  /* 0x0000001b04047248 */ /* 0x000fe40003fe0100 */
[----:B------:R-:W-:Y:S01]  /*19b0*/  ISETP.GE.AND P3, PT, R16, R11, PT ;  /* 0x0000000b1000720c */ /* 0x000fe20003f66270 */
[----:B------:R-:W-:Y:S01]  /*19c0*/  @!P2 VIADD R7, R8, 0x3 ;  /* 0x000000030807a836 */ /* 0x000fe20000000000 */
[----:B------:R-:W-:Y:S02]  /*19d0*/  ISETP.GE.AND P4, PT, R25, R0, PT ;  /* 0x000000001900720c */ /* 0x000fe40003f86270 */
[----:B------:R-:W-:Y:S02]  /*19e0*/  ISETP.GE.AND P2, PT, R29, R4, PT ;  /* 0x000000041d00720c */ /* 0x000fe40003f46270 */
[----:B------:R-:W-:-:S07]  /*19f0*/  VIMNMX R17, PT, PT, R4, R29, PT ;  /* 0x0000001d04117248 */ /* 0x000fce0003fe0100 */
[C---:B------:R-:W-:Y:S02]  /*1a00*/  @!P3 IADD3 R7, PT, PT, R8.reuse, 0x4, RZ ;  /* 0x000000040807b810 */ /* 0x040fe40007ffe0ff */
[C---:B------:R-:W-:Y:S02]  /*1a10*/  @!P4 VIADD R7, R8.reuse, 0x5 ;  /* 0x000000050807c836 */ /* 0x040fe40000000000 */
[C---:B------:R-:W-:Y:S02]  /*1a20*/  @!P1 VIADD R7, R8.reuse, 0x6 ;  /* 0x0000000608079836 */ /* 0x040fe40000000000 */
[C---:B------:R-:W-:Y:S02]  /*1a30*/  @!P2 VIADD R7, R8.reuse, 0x7 ;  /* 0x000000070807a836 */ /* 0x040fe40000000000 */
[----:B------:R-:W-:-:S07]  /*1a40*/  VIADD R8, R8, 0x8 ;  /* 0x0000000808087836 */ /* 0x000fce0000000000 */
.L_x_15:
        /* <DEDUP_REMOVED lines=15> */
[----:B------:R-:W4:Y:S01]  /*1b40*/  LDG.E R23, desc[UR12][R4.64+0xc] ;  /* 0x00000c0c04177981 */ /* 0x000f22000c1e1900 */
[----:B--2--5:R-:W-:-:S04]  /*1b50*/  VIMNMX R12, PT, PT, R17, R10, PT ;  /* 0x0000000a110c7248 */ /* 0x024fc80003fe0100 */
[----:B---3--:R-:W-:-:S04]  /*1b60*/  VIMNMX R14, PT, PT, R12, R15, PT ;  /* 0x0000000f0c0e7248 */ /* 0x008fc80003fe0100 */
[----:B----4-:R-:W-:Y:S02]  /*1b70*/  ISETP.GE.AND P3, PT, R21, R14, PT ;  /* 0x0000000e1500720c */ /* 0x010fe40003f66270 */
[----:B------:R-:W-:Y:S02]  /*1b80*/  VIMNMX R14, PT, PT, R14, R21, PT ;  /* 0x000000150e0e7248 */ /* 0x000fe40003fe0100 */
[----:B------:R-:W-:Y:S02]  /*1b90*/  ISETP.GE.AND P2, PT, R15, R12, PT ;  /* 0x0000000c0f00720c */ /* 0x000fe40003f46270 */
[----:B------:R-:W-:Y:S02]  /*1ba0*/  ISETP.GE.AND P4, PT, R23, R14, PT ;  /* 0x0000000e1700720c */ /* 0x000fe40003f86270 */
[----:B------:R-:W-:-:S04]  /*1bb0*/  ISETP.GE.AND P1, PT, R10, R17, PT ;  /* 0x000000110a00720c */ /* 0x000fc80003f26270 */
[----:B------:R-:W-:Y:S02]  /*1bc0*/  SEL R7, R8, R7, !P1 ;  /* 0x0000000708077207 */ /* 0x000fe40004800000 */
[----:B------:R-:W-:-:S03]  /*1bd0*/  VIMNMX R17, PT, PT, R14, R23, PT ;  /* 0x000000170e117248 */ /* 0x000fc60003fe0100 */
[C---:B------:R-:W-:Y:S01]  /*1be0*/  @!P2 VIADD R7, R8.reuse, 0x1 ;  /* 0x000000010807a836 */ /* 0x040fe20000000000 */
[C---:B------:R-:W-:Y:S01]  /*1bf0*/  @!P3 IADD3 R7, PT, PT, R8.reuse, 0x2, RZ ;  /* 0x000000020807b810 */ /* 0x040fe20007ffe0ff */
[C---:B------:R-:W-:Y:S02]  /*1c00*/  @!P4 VIADD R7, R8.reuse, 0x3 ;  /* 0x000000030807c836 */ /* 0x040fe40000000000 */
[----:B------:R-:W-:-:S07]  /*1c10*/  VIADD R8, R8, 0x4 ;  /* 0x0000000408087836 */ /* 0x000fce0000000000 */
.L_x_16:
[----:B------:R-:W-:Y:S05]  /*1c20*/  @!P0 BRA `(.L_x_12) ;  /* 0x00000000003c8947 */ /* 0x000fea0003800000 */
[----:B------:R-:W-:Y:S02]  /*1c30*/  IMAD.IADD R9, R9, 0x1, R8 ;  /* 0x0000000109097824 */ /* 0x000fe400078e0208 */
[----:B------:R-:W-:Y:S02]  /*1c40*/  IMAD.MOV R0, RZ, RZ, -R0 ;  /* 0x000000ffff007224 */ /* 0x000fe400078e0a00 */
[----:B------:R-:W-:-:S04]  /*1c50*/  IMAD.WIDE.U32 R2, R9, 0x4, R2 ;  /* 0x0000000409027825 */ /* 0x000fc800078e0002 */
[----:B------:R-:W-:-:S07]  /*1c60*/  IMAD.MOV.U32 R4, RZ, RZ, R2 ;  /* 0x000000ffff047224 */ /* 0x000fce00078e0002 */
.L_x_17:
[----:B------:R-:W-:-:S06]  /*1c70*/  IMAD.MOV.U32 R2, RZ, RZ, R4 ;  /* 0x000000ffff027224 */ /* 0x000fcc00078e0004 */
[----:B------:R0:W2:Y:S01]  /*1c80*/  LDG.E R2, desc[UR12][R2.64] ;  /* 0x0000000c02027981 */ /* 0x0000a2000c1e1900 */
[----:B------:R-:W-:Y:S01]  /*1c90*/  VIADD R0, R0, 0x1 ;  /* 0x0000000100007836 */ /* 0x000fe20000000000 */
[----:B------:R-:W-:-:S04]  /*1ca0*/  IADD3 R4, P2, PT, R4, 0x4, RZ ;  /* 0x0000000404047810 */ /* 0x000fc80007f5e0ff */
[----:B------:R-:W-:Y:S02]  /*1cb0*/  ISETP.NE.AND P1, PT, R0, RZ, PT ;  /* 0x000000ff0000720c */ /* 0x000fe40003f25270 */
[----:B0-----:R-:W-:Y:S02]  /*1cc0*/  IADD3.X R3, PT, PT, RZ, R3, RZ, P2, !PT ;  /* 0x00000003ff037210 */ /* 0x001fe400017fe4ff */
[CC--:B--2--5:R-:W-:Y:S02]  /*1cd0*/  ISETP.GE.AND P0, PT, R2.reuse, R17.reuse, PT ;  /* 0x000000110200720c */ /* 0x0e4fe40003f06270 */
[----:B------:R-:W-:Y:S02]  /*1ce0*/  VIMNMX R17, PT, PT, R2, R17, PT ;  /* 0x0000001102117248 */ /* 0x000fe40003fe0100 */
[C---:B------:R-:W-:Y:S01]  /*1cf0*/  SEL R7, R8.reuse, R7, !P0 ;  /* 0x0000000708077207 */ /* 0x040fe20004000000 */
[----:B------:R-:W-:-:S04]  /*1d00*/  VIADD R8, R8, 0x1 ;  /* 0x0000000108087836 */ /* 0x000fc80000000000 */
[----:B------:R-:W-:Y:S05]  /*1d10*/  @P1 BRA `(.L_x_17) ;  /* 0xfffffffc00d41947 */ /* 0x000fea000383ffff */
.L_x_12:
[----:B------:R-:W0:Y:S01]  /*1d20*/  LDCU.64 UR4, c[0x0][0x390] ;  /* 0x00007200ff0477ac */ /* 0x000e220008000a00 */
[----:B------:R-:W-:Y:S01]  /*1d30*/  ISETP.GE.AND P0, PT, R19, 0x2, PT ;  /* 0x000000021300780c */ /* 0x000fe20003f06270 */
[----:B0-----:R-:W-:Y:S02]  /*1d40*/  IMAD.U32 R4, RZ, RZ, UR4 ;  /* 0x00000004ff047e24 */ /* 0x001fe4000f8e00ff */
[----:B------:R-:W-:Y:S02]  /*1d50*/  IMAD.U32 R5, RZ, RZ, UR5 ;  /* 0x00000005ff057e24 */ /* 0x000fe4000f8e00ff */
[----:B------:R-:W-:-:S05]  /*1d60*/  IMAD.WIDE.U32 R2, R13, 0x4, R4 ;  /* 0x000000040d027825 */ /* 0x000fca00078e0004 */
[----:B------:R0:W-:Y:S03]  /*1d70*/  STG.E desc[UR12][R2.64], R7 ;  /* 0x0000000702007986 */ /* 0x0001e6000c10190c */
[----:B------:R-:W-:Y:S05]  /*1d80*/  @!P0 EXIT ;  /* 0x000000000000894d */ /* 0x000fea0003800000 */
[----:B------:R-:W-:Y:S01]  /*1d90*/  VIADD R15, R19, 0xfffffffe ;  /* 0xfffffffe130f7836 */ /* 0x000fe20000000000 */
[----:B------:R-:W-:Y:S01]  /*1da0*/  LOP3.LUT R14, R13, 0x3, RZ, 0xc0, !PT ;  /* 0x000000030d0e7812 */ /* 0x000fe200078ec0ff */
[----:B------:R-:W-:-:S03]  /*1db0*/  VIADD R12, R6, 0xffffffff ;  /* 0xffffffff060c7836 */ /* 0x000fc60000000000 */
[----:B------:R-:W-:-:S13]  /*1dc0*/  ISETP.GE.U32.AND P0, PT, R15, 0x3, PT ;  /* 0x000000030f00780c */ /* 0x000fda0003f06070 */
[----:B------:R-:W-:Y:S05]  /*1dd0*/  @!P0 BRA `(.L_x_18) ;  /* 0x0000000400f48947 */ /* 0x000fea0003800000 */
[----:B0-----:R-:W0:Y:S01]  /*1de0*/  LDC.64 R2, c[0x0][0x398] ;  /* 0x0000e600ff027b82 */ /* 0x001e220000000a00 */
[----:B------:R-:W-:Y:S01]  /*1df0*/  VIADD R5, R19, 0xfffffffd ;  /* 0xfffffffd13057836 */ /* 0x000fe20000000000 */
[----:B------:R-:W-:Y:S01]  /*1e00*/  LOP3.LUT R0, R13, 0xfffffffc, RZ, 0xc0, !PT ;  /* 0xfffffffc0d007812 */ /* 0x000fe200078ec0ff */
[C---:B----45:R-:W-:Y:S01]  /*1e10*/  VIADD R17, R19.reuse, 0xfffffffc ;  /* 0xfffffffc13117836 */ /* 0x070fe20000000000 */
[----:B------:R-:W-:Y:S01]  /*1e20*/  IADD3 R19, PT, PT, R19, -0x5, RZ ;  /* 0xfffffffb13137810 */ /* 0x000fe20007ffe0ff */
[----:B------:R-:W-:Y:S01]  /*1e30*/  BSSY.RECONVERGENT B0, `(.L_x_19) ;  /* 0x0000076000007945 */ /* 0x000fe20003800200 */
[-C--:B------:R-:W-:Y:S01]  /*1e40*/  IMAD R15, R15, R6.reuse, RZ ;  /* 0x000000060f0f7224 */ /* 0x080fe200078e02ff */
[----:B------:R-:W1:Y:S01]  /*1e50*/  LDCU UR6, c[0x0][0x388] ;  /* 0x00007100ff0677ac */ /* 0x000e620008000800 */
[-C--:B------:R-:W-:Y:S02]  /*1e60*/  IMAD R16, R5, R6.reuse, RZ ;  /* 0x0000000605107224 */ /* 0x080fe400078e02ff */
[-C--:B------:R-:W-:Y:S01]  /*1e70*/  IMAD R17, R17, R6.reuse, RZ ;  /* 0x0000000611117224 */ /* 0x080fe200078e02ff */
[----:B------:R-:W2:Y:S01]  /*1e80*/  LDCU.64 UR4, c[0x0][0x390] ;  /* 0x00007200ff0477ac */ /* 0x000ea20008000a00 */
[----:B------:R-:W-:-:S02]  /*1e90*/  IMAD R18, R19, R6, RZ ;  /* 0x0000000613127224 */ /* 0x000fc400078e02ff */
[----:B------:R-:W-:-:S07]  /*1ea0*/  IMAD.MOV R0, RZ, RZ, -R0 ;  /* 0x000000ffff007224 */ /* 0x000fce00078e0a00 */
.L_x_20:
[----:B------:R-:W-:Y:S01]  /*1eb0*/  ISETP.GE.AND P0, PT, R7, 0x1, PT ;  /* 0x000000010700780c */ /* 0x000fe20003f06270 */
[----:B------:R-:W-:Y:S01]  /*1ec0*/  IMAD.IADD R9, R15, 0x1, R7 ;  /* 0x000000010f097824 */ /* 0x000fe200078e0207 */
[----:B------:R-:W-:Y:S01]  /*1ed0*/  ISETP.GE.AND P1, PT, R7, R12, PT ;  /* 0x0000000c0700720c */ /* 0x000fe20003f26270 */
[----:B------:R-:W-:Y:S02]  /*1ee0*/  IMAD.MOV.U32 R10, RZ, RZ, 0x7fffffff ;  /* 0x7fffffffff0a7424 */ /* 0x000fe400078e00ff */
[----:B0-----:R-:W-:-:S05]  /*1ef0*/  IMAD.WIDE R8, R9, 0x4, R2 ;  /* 0x0000000409087825 */ /* 0x001fca00078e0202 */
[----:B------:R-:W3:Y:S03]  /*1f00*/  LDG.E R21, desc[UR12][R8.64] ;  /* 0x0000000c08157981 */ /* 0x000ee6000c1e1900 */
[----:B------:R-:W0:Y:S01]  /*1f10*/  @P0 LDC.64 R4, c[0x0][0x398] ;  /* 0x0000e600ff040b82 */ /* 0x000e220000000a00 */
[C---:B------:R-:W-:Y:S01]  /*1f20*/  @P0 IADD3 R6, P2, PT, R15.reuse, R7, RZ ;  /* 0x000000070f060210 */ /* 0x040fe20007f5e0ff */
[----:B------:R-:W3:Y:S03]  /*1f30*/  @!P1 LDG.E R10, desc[UR12][R8.64+0x4] ;  /* 0x0000040c080a9981 */ /* 0x000ee6000c1e1900 */
[----:B------:R-:W-:Y:S02]  /*1f40*/  @P0 LEA.HI.X.SX32 R11, R15, RZ, 0x1, P2 ;  /* 0x000000ff0f0b0211 */ /* 0x000fe400010f0eff */
[----:B0-----:R-:W-:-:S04]  /*1f50*/  @P0 LEA R4, P2, R6, R4, 0x2 ;  /* 0x0000000406040211 */ /* 0x001fc800078410ff */
[----:B------:R-:W-:Y:S01]  /*1f60*/  @P0 LEA.HI.X R5, R6, R5, R11, 0x2, P2 ;  /* 0x0000000506050211 */ /* 0x000fe200010f140b */
[----:B------:R-:W-:-:S06]  /*1f70*/  IMAD.MOV.U32 R6, RZ, RZ, 0x7fffffff ;  /* 0x7fffffffff067424 */ /* 0x000fcc00078e00ff */
[----:B------:R2:W4:Y:S01]  /*1f80*/  @P0 LDG.E R6, desc[UR12][R4.64+-0x4] ;  /* 0xfffffc0c04060981 */ /* 0x000522000c1e1900 */
[----:B------:R-:W-:Y:S02]  /*1f90*/  IMAD.MOV.U32 R22, RZ, RZ, 0x7fffffff ;  /* 0x7fffffffff167424 */ /* 0x000fe400078e00ff */
[----:B--2---:R-:W-:Y:S02]  /*1fa0*/  IMAD.U32 R4, RZ, RZ, UR4 ;  /* 0x00000004ff047e24 */ /* 0x004fe4000f8e00ff */
[----:B------:R-:W-:Y:S01]  /*1fb0*/  IMAD.U32 R5, RZ, RZ, UR5 ;  /* 0x00000005ff057e24 */ /* 0x000fe2000f8e00ff */
[----:B---3--:R-:W-:-:S04]  /*1fc0*/  VIMNMX R11, PT, PT, R21, R10, PT ;  /* 0x0000000a150b7248 */ /* 0x008fc80003fe0100 */
[----:B----4-:R-:W-:-:S13]  /*1fd0*/  ISETP.GE.AND P0, PT, R11, R6, PT ;  /* 0x000000060b00720c */ /* 0x010fda0003f06270 */
[----:B------:R-:W-:-:S04]  /*1fe0*/  @!P0 VIMNMX R11, PT, PT, R21, R6, PT ;  /* 0x00000006150b8248 */ /* 0x000fc80003fe0100 */
[----:B------:R-:W-:Y:S01]  /*1ff0*/  ISETP.GE.OR P1, PT, R11, R10, P0 ;  /* 0x0000000a0b00720c */ /* 0x000fe20000726670 */
[C---:B------:R-:W-:Y:S02]  /*2000*/  @!P0 VIADD R6, R7.reuse, 0x1 ;  /* 0x0000000107068836 */ /* 0x040fe40000000000 */
[----:B------:R-:W-:-:S10]  /*2010*/  @P0 VIADD R23, R7, 0xffffffff ;  /* 0xffffffff07170836 */ /* 0x000fd40000000000 */
[----:B------:R-:W-:-:S05]  /*2020*/  @!P1 IMAD.MOV R6, RZ, RZ, R7 ;  /* 0x000000ffff069224 */ /* 0x000fca00078e0207 */
[----:B------:R-:W-:-:S04]  /*2030*/  @!P0 MOV R23, R6 ;  /* 0x0000000600178202 */ /* 0x000fc80000000f00 */
[----:B------:R-:W-:-:S13]  /*2040*/  ISETP.GE.AND P0, PT, R23, 0x1, PT ;  /* 0x000000011700780c */ /* 0x000fda0003f06270 */
[----:B------:R-:W0:Y:S01]  /*2050*/  @P0 LDC.64 R6, c[0x0][0x398] ;  /* 0x0000e600ff060b82 */ /* 0x000e220000000a00 */
[----:B------:R-:W-:Y:S01]  /*2060*/  ISETP.GE.AND P1, PT, R23, R12, PT ;  /* 0x0000000c1700720c */ /* 0x000fe20003f26270 */
[----:B------:R-:W-:Y:S01]  /*2070*/  VIADD R21, R19, 0x3 ;  /* 0x0000000313157836 */ /* 0x000fe20000000000 */
[C---:B------:R-:W-:Y:S01]  /*2080*/  @P0 IADD3 R9, P2, PT, R23.reuse, R16, RZ ;  /* 0x0000001017090210 */ /* 0x040fe20007f5e0ff */
[----:B------:R-:W-:Y:S02]  /*2090*/  IMAD.IADD R11, R23, 0x1, R16 ;  /* 0x00000001170b7824 */ /* 0x000fe400078e0210 */
[----:B------:R-:W-:Y:S01]  /*20a0*/  IMAD.WIDE.U32 R20, R21, 0x4, R4 ;  /* 0x0000000415147825 */ /* 0x000fe200078e0004 */
[----:B------:R-:W-:-:S03]  /*20b0*/  @P0 LEA.HI.X.SX32 R24, R16, RZ, 0x1, P2 ;  /* 0x000000ff10180211 */ /* 0x000fc600010f0eff */
[----:B------:R-:W-:Y:S01]  /*20c0*/  IMAD.WIDE R10, R11, 0x4, R2 ;  /* 0x000000040b0a7825 */ /* 0x000fe200078e0202 */
[----:B------:R2:W-:Y:S04]  /*20d0*/  STG.E desc[UR12][R20.64], R23 ;  /* 0x0000001714007986 */ /* 0x0005e8000c10190c */
[----:B------:R-:W3:Y:S04]  /*20e0*/  @!P1 LDG.E R22, desc[UR12][R10.64+0x4] ;  /* 0x0000040c0a169981 */ /* 0x000ee8000c1e1900 */
[----:B------:R-:W3:Y:S01]  /*20f0*/  LDG.E R25, desc[UR12][R10.64] ;  /* 0x0000000c0a197981 */ /* 0x000ee2000c1e1900 */
[----:B0-----:R-:W-:Y:S01]  /*2100*/  @P0 LEA R8, P2, R9, R6, 0x2 ;  /* 0x0000000609080211 */ /* 0x001fe200078410ff */
[----:B------:R-:W-:-:S03]  /*2110*/  IMAD.MOV.U32 R6, RZ, RZ, 0x7fffffff ;  /* 0x7fffffffff067424 */ /* 0x000fc600078e00ff */
[----:B------:R-:W-:-:S05]  /*2120*/  @P0 LEA.HI.X R9, R9, R7, R24, 0x2, P2 ;  /* 0x0000000709090211 */ /* 0x000fca00010f1418 */
[----:B------:R0:W4:Y:S01]  /*2130*/  @P0 LDG.E R6, desc[UR12][R8.64+-0x4] ;  /* 0xfffffc0c08060981 */ /* 0x000122000c1e1900 */
[----:B--2---:R-:W-:Y:S02]  /*2140*/  IMAD.MOV.U32 R21, RZ, RZ, 0x7fffffff ;  /* 0x7fffffffff157424 */ /* 0x004fe400078e00ff */
[----:B0-----:R-:W-:-:S04]  /*2150*/  VIADD R9, R19, 0x2 ;  /* 0x0000000213097836 */ /* 0x001fc80000000000 */
[----:B------:R-:W-:Y:S01]  /*2160*/  IMAD.WIDE.U32 R8, R9, 0x4, R4 ;  /* 0x0000000409087825 */ /* 0x000fe200078e0004 */
[----:B---3--:R-:W-:-:S04]  /*2170*/  VIMNMX R7, PT, PT, R25, R22, PT ;  /* 0x0000001619077248 */ /* 0x008fc80003fe0100 */
[----:B----4-:R-:W-:-:S13]  /*2180*/  ISETP.GE.AND P0, PT, R7, R6, PT ;  /* 0x000000060700720c */ /* 0x010fda0003f06270 */
[----:B------:R-:W-:-:S04]  /*2190*/  @!P0 VIMNMX R7, PT, PT, R25, R6, PT ;  /* 0x0000000619078248 */ /* 0x000fc80003fe0100 */
[----:B------:R-:W-:Y:S01]  /*21a0*/  ISETP.GE.OR P1, PT, R7, R22, P0 ;  /* 0x000000160700720c */ /* 0x000fe20000726670 */
[----:B------:R-:W-:-:S12]  /*21b0*/  @!P0 VIADD R6, R23, 0x1 ;  /* 0x0000000117068836 */ /* 0x000fd80000000000 */
[----:B------:R-:W-:-:S05]  /*21c0*/  @!P1 IADD3 R6, PT, PT, R23, RZ, RZ ;  /* 0x000000ff17069210 */ /* 0x000fca0007ffe0ff */
[----:B------:R-:W-:Y:S02]  /*21d0*/  @!P0 IMAD.MOV.U32 R20, RZ, RZ, R6 ;  /* 0x000000ffff148224 */ /* 0x000fe400078e0006 */
[----:B------:R-:W-:-:S05]  /*21e0*/  @P0 VIADD R20, R23, 0xffffffff ;  /* 0xffffffff17140836 */ /* 0x000fca0000000000 */
[----:B------:R-:W-:-:S13]  /*21f0*/  ISETP.GE.AND P0, PT, R20, 0x1, PT ;  /* 0x000000011400780c */ /* 0x000fda0003f06270 */
[----:B------:R-:W0:Y:S01]  /*2200*/  @P0 LDC.64 R6, c[0x0][0x398] ;  /* 0x0000e600ff060b82 */ /* 0x000e220000000a00 */
[C---:B------:R-:W-:Y:S02]  /*2210*/  ISETP.GE.AND P1, PT, R20.reuse, R12, PT ;  /* 0x0000000c1400720c */ /* 0x040fe40003f26270 */
[C---:B------:R-:W-:Y:S01]  /*2220*/  @P0 IADD3 R22, P2, PT, R20.reuse, R17, RZ ;  /* 0x0000001114160210 */ /* 0x040fe20007f5e0ff */
[----:B------:R-:W-:-:S03]  /*2230*/  IMAD.IADD R11, R20, 0x1, R17 ;  /* 0x00000001140b7824 */ /* 0x000fc600078e0211 */
[----:B------:R-:W-:Y:S01]  /*2240*/  @P0 LEA.HI.X.SX32 R23, R17, RZ, 0x1, P2 ;  /* 0x000000ff11170211 */ /* 0x000fe200010f0eff */
[----:B------:R-:W-:Y:S01]  /*2250*/  IMAD.WIDE R10, R11, 0x4, R2 ;  /* 0x000000040b0a7825 */ /* 0x000fe200078e0202 */
[----:B------:R2:W-:Y:S04]  /*2260*/  STG.E desc[UR12][R8.64], R20 ;  /* 0x0000001408007986 */ /* 0x0005e8000c10190c */
[----:B------:R-:W3:Y:S04]  /*2270*/  LDG.E R24, desc[UR12][R10.64] ;  /* 0x0000000c0a187981 */ /* 0x000ee8000c1e1900 */
[----:B------:R-:W3:Y:S01]  /*2280*/  @!P1 LDG.E R21, desc[UR12][R10.64+0x4] ;  /* 0x0000040c0a159981 */ /* 0x000ee2000c1e1900 */
[----:B0-----:R-:W-:-:S04]  /*2290*/  @P0 LEA R6, P2, R22, R6, 0x2 ;  /* 0x0000000616060211 */ /* 0x001fc800078410ff */
[----:B------:R-:W-:Y:S01]  /*22a0*/  @P0 LEA.HI.X R7, R22, R7, R23, 0x2, P2 ;  /* 0x0000000716070211 */ /* 0x000fe200010f1417 */
[----:B------:R-:W-:-:S06]  /*22b0*/  IMAD.MOV.U32 R22, RZ, RZ, 0x7fffffff ;  /* 0x7fffffffff167424 */ /* 0x000fcc00078e00ff */
[----:B------:R0:W4:Y:S02]  /*22c0*/  @P0 LDG.E R22, desc[UR12][R6.64+-0x4] ;  /* 0xfffffc0c06160981 */ /* 0x000124000c1e1900 */
[----:B0-----:R-:W-:-:S04]  /*22d0*/  VIADD R7, R19, 0x1 ;  /* 0x0000000113077836 */ /* 0x001fc80000000000 */
[----:B------:R-:W-:Y:S01]  /*22e0*/  IMAD.WIDE.U32 R6, R7, 0x4, R4 ;  /* 0x0000000407067825 */ /* 0x000fe200078e0004 */
[----:B---3--:R-:W-:-:S04]  /*22f0*/  VIMNMX R23, PT, PT, R24, R21, PT ;  /* 0x0000001518177248 */ /* 0x008fc80003fe0100 */
[----:B----4-:R-:W-:-:S13]  /*2300*/  ISETP.GE.AND P0, PT, R23, R22, PT ;  /* 0x000000161700720c */ /* 0x010fda0003f06270 */
[----:B------:R-:W-:-:S04]  /*2310*/  @!P0 VIMNMX R22, PT, PT, R24, R22, PT ;  /* 0x0000001618168248 */ /* 0x000fc80003fe0100 */
[----:B------:R-:W-:Y:S01]  /*2320*/  ISETP.GE.OR P1, PT, R22, R21, P0 ;  /* 0x000000151600720c */ /* 0x000fe20000726670 */
[----:B------:R-:W-:-:S12]  /*2330*/  @!P0 VIADD R21, R20, 0x1 ;  /* 0x0000000114158836 */ /* 0x000fd80000000000 */
[C---:B------:R-:W-:Y:S01]  /*2340*/  @!P1 IADD3 R21, PT, PT, R20.reuse, RZ, RZ ;  /* 0x000000ff14159210 */ /* 0x040fe20007ffe0ff */
[----:B------:R-:W-:-:S05]  /*2350*/  @P0 VIADD R21, R20, 0xffffffff ;  /* 0xffffffff14150836 */ /* 0x000fca0000000000 */
[----:B------:R-:W-:-:S13]  /*2360*/  ISETP.GE.AND P0, PT, R21, 0x1, PT ;  /* 0x000000011500780c */ /* 0x000fda0003f06270 */
[----:B--2---:R-:W0:Y:S01]  /*2370*/  @P0 LDC.64 R8, c[0x0][0x398] ;  /* 0x0000e600ff080b82 */ /* 0x004e220000000a00 */
[C---:B------:R-:W-:Y:S02]  /*2380*/  ISETP.GE.AND P1, PT, R21.reuse, R12, PT ;  /* 0x0000000c1500720c */ /* 0x040fe40003f26270 */
[C---:B------:R-:W-:Y:S01]  /*2390*/  @P0 IADD3 R22, P2, PT, R21.reuse, R18, RZ ;  /* 0x0000001215160210 */ /* 0x040fe20007f5e0ff */
[----:B------:R-:W-:-:S03]  /*23a0*/  IMAD.IADD R11, R21, 0x1, R18 ;  /* 0x00000001150b7824 */ /* 0x000fc600078e0212 */
[----:B------:R-:W-:Y:S01]  /*23b0*/  @P0 LEA.HI.X.SX32 R23, R18, RZ, 0x1, P2 ;  /* 0x000000ff12170211 */ /* 0x000fe200010f0eff */
[----:B------:R-:W-:Y:S02]  /*23c0*/  IMAD.MOV.U32 R20, RZ, RZ, 0x7fffffff ;  /* 0x7fffffffff147424 */ /* 0x000fe400078e00ff */
[----:B------:R-:W-:Y:S01]  /*23d0*/  IMAD.WIDE R10, R11, 0x4, R2 ;  /* 0x000000040b0a7825 */ /* 0x000fe200078e0202 */
[----:B------:R1:W-:Y:S04]  /*23e0*/  STG.E desc[UR12][R6.64], R21 ;  /* 0x0000001506007986 */ /* 0x0003e8000c10190c */
[----:B------:R-:W2:Y:S04]  /*23f0*/  @!P1 LDG.E R20, desc[UR12][R10.64+0x4] ;  /* 0x0000040c0a149981 */ /* 0x000ea8000c1e1900 */
[----:B------:R-:W2:Y:S01]  /*2400*/  LDG.E R25, desc[UR12][R10.64] ;  /* 0x0000000c0a197981 */ /* 0x000ea2000c1e1900 */
[----:B0-----:R-:W-:-:S04]  /*2410*/  @P0 LEA R8, P2, R22, R8, 0x2 ;  /* 0x0000000816080211 */ /* 0x001fc800078410ff */
[----:B------:R-:W-:Y:S01]  /*2420*/  @P0 LEA.HI.X R9, R22, R9, R23, 0x2, P2 ;  /* 0x0000000916090211 */ /* 0x000fe200010f1417 */
[----:B------:R-:W-:-:S06]  /*2430*/  IMAD.MOV.U32 R22, RZ, RZ, 0x7fffffff ;  /* 0x7fffffffff167424 */ /* 0x000fcc00078e00ff */
[----:B------:R0:W3:Y:S01]  /*2440*/  @P0 LDG.E R22, desc[UR12][R8.64+-0x4] ;  /* 0xfffffc0c08160981 */ /* 0x0000e2000c1e1900 */
[----:B------:R-:W-:Y:S02]  /*2450*/  VIADD R0, R0, 0x4 ;  /* 0x0000000400007836 */ /* 0x000fe40000000000 */
[----:B-1----:R-:W-:-:S04]  /*2460*/  IMAD.U32 R6, RZ, RZ, UR6 ;  /* 0x00000006ff067e24 */ /* 0x002fc8000f8e00ff */
[----:B0-----:R-:W-:-:S04]  /*2470*/  IMAD.MOV R8, RZ, RZ, -R6 ;  /* 0x000000ffff087224 */ /* 0x001fc800078e0a06 */
[C---:B------:R-:W-:Y:S01]  /*2480*/  IMAD R15, R8.reuse, 0x4, R15 ;  /* 0x00000004080f7824 */ /* 0x040fe200078e020f */
[C---:B------:R-:W-:Y:S01]  /*2490*/  LEA R18, R8.reuse, R18, 0x2 ;  /* 0x0000001208127211 */ /* 0x040fe200078e10ff */
[C---:B------:R-:W-:Y:S02]  /*24a0*/  IMAD R16, R8.reuse, 0x4, R16 ;  /* 0x0000000408107824 */ /* 0x040fe400078e0210 */
[----:B------:R-:W-:Y:S01]  /*24b0*/  IMAD R17, R8, 0x4, R17 ;  /* 0x0000000408117824 */ /* 0x000fe200078e0211 */
[----:B--2---:R-:W-:-:S04]  /*24c0*/  VIMNMX R23, PT, PT, R25, R20, PT ;  /* 0x0000001419177248 */ /* 0x004fc80003fe0100 */
[----:B---3--:R-:W-:-:S13]  /*24d0*/  ISETP.GE.AND P0, PT, R23, R22, PT ;  /* 0x000000161700720c */ /* 0x008fda0003f06270 */
[----:B------:R-:W-:-:S04]  /*24e0*/  @!P0 VIMNMX R23, PT, PT, R25, R22, PT ;  /* 0x0000001619178248 */ /* 0x000fc80003fe0100 */
[----:B------:R-:W-:Y:S01]  /*24f0*/  ISETP.GE.OR P1, PT, R23, R20, P0 ;  /* 0x000000141700720c */ /* 0x000fe20000726670 */
[----:B------:R-:W-:Y:S02]  /*2500*/  @!P0 VIADD R20, R21, 0x1 ;  /* 0x0000000115148836 */ /* 0x000fe40000000000 */
[----:B------:R-:W-:-:S10]  /*2510*/  IMAD.WIDE.U32 R22, R19, 0x4, R4 ;  /* 0x0000000413167825 */ /* 0x000fd400078e0004 */
[----:B------:R-:W-:-:S05]  /*2520*/  @!P1 IMAD.MOV R20, RZ, RZ, R21 ;  /* 0x000000ffff149224 */ /* 0x000fca00078e0215 */
[----:B------:R-:W-:Y:S01]  /*2530*/  @!P0 MOV R7, R20 ;  /* 0x0000001400078202 */ /* 0x000fe20000000f00 */
[----:B------:R-:W-:-:S05]  /*2540*/  @P0 VIADD R7, R21, 0xffffffff ;  /* 0xffffffff15070836 */ /* 0x000fca0000000000 */
[----:B------:R3:W-:Y:S01]  /*2550*/  STG.E desc[UR12][R22.64], R7 ;  /* 0x0000000716007986 */ /* 0x0007e2000c10190c */
[----:B------:R-:W-:Y:S01]  /*2560*/  ISETP.NE.AND P0, PT, R0, RZ, PT ;  /* 0x000000ff0000720c */ /* 0x000fe20003f05270 */
[----:B------:R-:W-:-:S12]  /*2570*/  VIADD R19, R19, 0xfffffffc ;  /* 0xfffffffc13137836 */ /* 0x000fd80000000000 */
[----:B---3--:R-:W-:Y:S05]  /*2580*/  @P0 BRA `(.L_x_20) ;  /* 0xfffffff800480947 */ /* 0x008fea000383ffff */
[----:B------:R-:W-:Y:S05]  /*2590*/  BSYNC.RECONVERGENT B0 ;  /* 0x0000000000007941 */ /* 0x000fea0003800200 */
.L_x_19:
[----:B------:R-:W-:-:S07]  /*25a0*/  VIADD R15, R19, 0x3 ;  /* 0x00000003130f7836 */ /* 0x000fce0000000000 */
.L_x_18:
[----:B------:R-:W-:-:S13]  /*25b0*/  ISETP.NE.AND P0, PT, R14, RZ, PT ;  /* 0x000000ff0e00720c */ /* 0x000fda0003f05270 */
[----:B------:R-:W-:Y:S05]  /*25c0*/  @!P0 EXIT ;  /* 0x000000000000894d */ /* 0x000fea0003800000 */
[----:B------:R-:W-:Y:S01]  /*25d0*/  ISETP.NE.AND P1, PT, R14, 0x1, PT ;  /* 0x000000010e00780c */ /* 0x000fe20003f25270 */
[----:B------:R-:W-:Y:S01]  /*25e0*/  BSSY.RECONVERGENT B0, `(.L_x_21) ;  /* 0x0000037000007945 */ /* 0x000fe20003800200 */
[----:B------:R-:W-:-:S04]  /*25f0*/  LOP3.LUT R13, R13, 0x1, RZ, 0xc0, !PT ;  /* 0x000000010d0d7812 */ /* 0x000fc800078ec0ff */
[----:B------:R-:W-:-:S07]  /*2600*/  ISETP.NE.U32.AND P0, PT, R13, 0x1, PT ;  /* 0x000000010d00780c */ /* 0x000fce0003f05070 */
[----:B------:R-:W-:Y:S06]  /*2610*/  @!P1 BRA `(.L_x_22) ;  /* 0x0000000000cc9947 */ /* 0x000fec0003800000 */
[C---:B------:R-:W-:Y:S01]  /*2620*/  ISETP.GE.AND P1, PT, R7.reuse, 0x1, PT ;  /* 0x000000010700780c */ /* 0x040fe20003f26270 */
[----:B0-----:R-:W0:Y:S01]  /*2630*/  LDC.64 R2, c[0x0][0x398] ;  /* 0x0000e600ff027b82 */ /* 0x001e220000000a00 */
[----:B------:R-:W-:Y:S01]  /*2640*/  ISETP.GE.AND P2, PT, R7, R12, PT ;  /* 0x0000000c0700720c */ /* 0x000fe20003f46270 */
[----:B------:R-:W-:Y:S02]  /*2650*/  IMAD R9, R15, R6, R7 ;  /* 0x000000060f097224 */ /* 0x000fe400078e0207 */
[----:B------:R-:W-:-:S08]  /*2660*/  IMAD.MOV.U32 R10, RZ, RZ, 0x7fffffff ;  /* 0x7fffffffff0a7424 */ /* 0x000fd000078e00ff */
[----:B----45:R-:W1:Y:S01]  /*2670*/  @P1 LDC.64 R16, c[0x0][0x398] ;  /* 0x0000e600ff101b82 */ /* 0x030e620000000a00 */
[----:B------:R-:W-:-:S05]  /*2680*/  @P1 IMAD R8, R15, R6, RZ ;  /* 0x000000060f081224 */ /* 0x000fca00078e02ff */
[----:B------:R-:W-:-:S04]  /*2690*/  @P1 IADD3 R0, P3, PT, R7, R8, RZ ;  /* 0x0000000807001210 */ /* 0x000fc80007f7e0ff */
[----:B------:R-:W-:Y:S01]  /*26a0*/  @P1 LEA.HI.X.SX32 R11, R8, RZ, 0x1, P3 ;  /* 0x000000ff080b1211 */ /* 0x000fe200018f0eff */
[----:B0-----:R-:W-:-:S05]  /*26b0*/  IMAD.WIDE R8, R9, 0x4, R2 ;  /* 0x0000000409087825 */ /* 0x001fca00078e0202 */
[----:B------:R-:W2:Y:S04]  /*26c0*/  @!P2 LDG.E R10, desc[UR12][R8.64+0x4] ;  /* 0x0000040c080aa981 */ /* 0x000ea8000c1e1900 */
[----:B------:R-:W2:Y:S01]  /*26d0*/  LDG.E R13, desc[UR12][R8.64] ;  /* 0x0000000c080d7981 */ /* 0x000ea2000c1e1900 */
[----:B-1----:R-:W-:-:S04]  /*26e0*/  @P1 LEA R16, P3, R0, R16, 0x2 ;  /* 0x0000001000101211 */ /* 0x002fc800078610ff */
[----:B------:R-:W-:Y:S01]  /*26f0*/  @P1 LEA.HI.X R17, R0, R17, R11, 0x2, P3 ;  /* 0x0000001100111211 */ /* 0x000fe200018f140b */
[----:B------:R-:W-:-:S06]  /*2700*/  IMAD.MOV.U32 R0, RZ, RZ, 0x7fffffff ;  /* 0x7fffffffff007424 */ /* 0x000fcc00078e00ff */
[----:B------:R-:W3:Y:S01]  /*2710*/  @P1 LDG.E R0, desc[UR12][R16.64+-0x4] ;  /* 0xfffffc0c10001981 */ /* 0x000ee2000c1e1900 */
[----:B--2---:R-:W-:-:S04]  /*2720*/  VIMNMX R11, PT, PT, R13, R10, PT ;  /* 0x0000000a0d0b7248 */ /* 0x004fc80003fe0100 */
[----:B---3--:R-:W-:-:S13]  /*2730*/  ISETP.GE.AND P1, PT, R11, R0, PT ;  /* 0x000000000b00720c */ /* 0x008fda0003f26270 */
[----:B------:R-:W-:-:S04]  /*2740*/  @!P1 VIMNMX R11, PT, PT, R13, R0, PT ;  /* 0x000000000d0b9248 */ /* 0x000fc80003fe0100 */
[----:B------:R-:W-:Y:S01]  /*2750*/  ISETP.GE.OR P2, PT, R11, R10, P1 ;  /* 0x0000000a0b00720c */ /* 0x000fe20000f46670 */
[----:B------:R-:W-:-:S12]  /*2760*/  @!P1 VIADD R11, R7, 0x1 ;  /* 0x00000001070b9836 */ /* 0x000fd80000000000 */
[----:B------:R-:W-:Y:S02]  /*2770*/  @!P2 IMAD.MOV R11, RZ, RZ, R7 ;  /* 0x000000ffff0ba224 */ /* 0x000fe400078e0207 */
[----:B------:R-:W-:-:S05]  /*2780*/  @P1 VIADD R11, R7, 0xffffffff ;  /* 0xffffffff070b1836 */ /* 0x000fca0000000000 */
[----:B------:R-:W-:-:S13]  /*2790*/  ISETP.GE.AND P1, PT, R11, 0x1, PT ;  /* 0x000000010b00780c */ /* 0x000fda0003f26270 */
[----:B------:R-:W0:Y:S01]  /*27a0*/  @P1 LDC.64 R8, c[0x0][0x398] ;  /* 0x0000e600ff081b82 */ /* 0x000e220000000a00 */
[----:B------:R-:W-:Y:S01]  /*27b0*/  IMAD R0, R15, R6, -R6 ;  /* 0x000000060f007224 */ /* 0x000fe200078e0a06 */
[----:B------:R-:W-:-:S04]  /*27c0*/  ISETP.GE.AND P2, PT, R11, R12, PT ;  /* 0x0000000c0b00720c */ /* 0x000fc80003f46270 */
[CC--:B------:R-:W-:Y:S02]  /*27d0*/  IADD3 R17, PT, PT, R0.reuse, R11.reuse, RZ ;  /* 0x0000000b00117210 */ /* 0x0c0fe40007ffe0ff */
[C---:B------:R-:W-:Y:S01]  /*27e0*/  @P1 IADD3 R10, P3, PT, R0.reuse, R11, RZ ;  /* 0x0000000b000a1210 */ /* 0x040fe20007f7e0ff */
[----:B------:R-:W-:Y:S02]  /*27f0*/  IMAD.MOV.U32 R7, RZ, RZ, 0x7fffffff ;  /* 0x7fffffffff077424 */ /* 0x000fe400078e00ff */
[----:B------:R-:W-:Y:S01]  /*2800*/  IMAD.WIDE R16, R17, 0x4, R2 ;  /* 0x0000000411107825 */ /* 0x000fe200078e0202 */
[----:B------:R-:W-:-:S03]  /*2810*/  @P1 LEA.HI.X.SX32 R0, R0, RZ, 0x1, P3 ;  /* 0x000000ff00001211 */ /* 0x000fc600018f0eff */
[----:B------:R-:W-:Y:S01]  /*2820*/  IMAD.WIDE.U32 R2, R15, 0x4, R4 ;  /* 0x000000040f027825 */ /* 0x000fe200078e0004 */
[----:B0-----:R-:W-:-:S04]  /*2830*/  @P1 LEA R8, P3, R10, R8, 0x2 ;  /* 0x000000080a081211 */ /* 0x001fc800078610ff */
[----:B------:R0:W-:Y:S01]  /*2840*/  STG.E desc[UR12][R2.64], R11 ;  /* 0x0000000b02007986 */ /* 0x0001e2000c10190c */
[----:B------:R-:W-:Y:S01]  /*2850*/  @P1 LEA.HI.X R9, R10, R9, R0, 0x2, P3 ;  /* 0x000000090a091211 */ /* 0x000fe200018f1400 */
[----:B------:R-:W-:Y:S02]  /*2860*/  IMAD.MOV.U32 R0, RZ, RZ, 0x7fffffff ;  /* 0x7fffffffff007424 */ /* 0x000fe400078e00ff */
[----:B------:R-:W2:Y:S04]  /*2870*/  @!P2 LDG.E R7, desc[UR12][R16.64+0x4] ;  /* 0x0000040c1007a981 */ /* 0x000ea8000c1e1900 */
[----:B------:R-:W2:Y:S04]  /*2880*/  LDG.E R10, desc[UR12][R16.64] ;  /* 0x0000000c100a7981 */ /* 0x000ea8000c1e1900 */
[----:B------:R-:W3:Y:S01]  /*2890*/  @P1 LDG.E R0, desc[UR12][R8.64+-0x4] ;  /* 0xfffffc0c08001981 */ /* 0x000ee2000c1e1900 */
[----:B0-----:R-:W-:-:S04]  /*28a0*/  VIADD R3, R15, 0xffffffff ;  /* 0xffffffff0f037836 */ /* 0x001fc80000000000 */
[----:B------:R-:W-:Y:S01]  /*28b0*/  IMAD.WIDE.U32 R2, R3, 0x4, R4 ;  /* 0x0000000403027825 */ /* 0x000fe200078e0004 */
[----:B------:R-:W-:Y:S02]  /*28c0*/  IADD3 R15, PT, PT, R15, -0x2, RZ ;  /* 0xfffffffe0f0f7810 */ /* 0x000fe40007ffe0ff */
[----:B--2---:R-:W-:-:S04]  /*28d0*/  VIMNMX R13, PT, PT, R10, R7, PT ;  /* 0x000000070a0d7248 */ /* 0x004fc80003fe0100 */
[----:B---3--:R-:W-:-:S13]  /*28e0*/  ISETP.GE.AND P1, PT, R13, R0, PT ;  /* 0x000000000d00720c */ /* 0x008fda0003f26270 */
[----:B------:R-:W-:-:S04]  /*28f0*/  @!P1 VIMNMX R0, PT, PT, R10, R0, PT ;  /* 0x000000000a009248 */ /* 0x000fc80003fe0100 */
[----:B------:R-:W-:Y:S01]  /*2900*/  ISETP.GE.OR P2, PT, R0, R7, P1 ;  /* 0x000000070000720c */ /* 0x000fe20000f46670 */
[----:B------:R-:W-:-:S12]  /*2910*/  @!P1 VIADD R7, R11, 0x1 ;  /* 0x000000010b079836 */ /* 0x000fd80000000000 */
[----:B------:R-:W-:Y:S02]  /*2920*/  @!P2 IMAD.MOV R7, RZ, RZ, R11 ;  /* 0x000000ffff07a224 */ /* 0x000fe400078e020b */
[----:B------:R-:W-:-:S05]  /*2930*/  @P1 VIADD R7, R11, 0xffffffff ;  /* 0xffffffff0b071836 */ /* 0x000fca0000000000 */
[----:B------:R1:W-:Y:S02]  /*2940*/  STG.E desc[UR12][R2.64], R7 ;  /* 0x0000000702007986 */ /* 0x0003e4000c10190c */
.L_x_22:
[----:B------:R-:W-:Y:S05]  /*2950*/  BSYNC.RECONVERGENT B0 ;  /* 0x0000000000007941 */ /* 0x000fea0003800200 */
.L_x_21:
[----:B------:R-:W-:Y:S05]  /*2960*/  @P0 EXIT ;  /* 0x000000000000094d */ /* 0x000fea0003800000 */
[C---:B------:R-:W-:Y:S01]  /*2970*/  ISETP.GE.AND P0, PT, R7.reuse, 0x1, PT ;  /* 0x000000010700780c */ /* 0x040fe20003f06270 */
[----:B------:R-:W2:Y:S01]  /*2980*/  LDC.64 R8, c[0x0][0x398] ;  /* 0x0000e600ff087b82 */ /* 0x000ea20000000a00 */
[----:B------:R-:W-:Y:S01]  /*2990*/  ISETP.GE.AND P1, PT, R7, R12, PT ;  /* 0x0000000c0700720c */ /* 0x000fe20003f26270 */
[----:B01----:R-:W-:-:S10]  /*29a0*/  IMAD R3, R15, R6, R7 ;  /* 0x000000060f037224 */ /* 0x003fd400078e0207 */
[----:B----45:R-:W0:Y:S01]  /*29b0*/  @P0 LDC.64 R16, c[0x0][0x398] ;  /* 0x0000e600ff100b82 */ /* 0x030e220000000a00 */
[----:B------:R-:W-:Y:S02]  /*29c0*/  @P0 IMAD R0, R15, R6, RZ ;  /* 0x000000060f000224 */ /* 0x000fe400078e02ff */
[----:B------:R-:W-:-:S03]  /*29d0*/  IMAD.MOV.U32 R6, RZ, RZ, 0x7fffffff ;  /* 0x7fffffffff067424 */ /* 0x000fc600078e00ff */
[----:B------:R-:W-:-:S04]  /*29e0*/  @P0 IADD3 R10, P2, PT, R0, R7, RZ ;  /* 0x00000007000a0210 */ /* 0x000fc80007f5e0ff */
[----:B------:R-:W-:Y:S01]  /*29f0*/  @P0 LEA.HI.X.SX32 R0, R0, RZ, 0x1, P2 ;  /* 0x000000ff00000211 */ /* 0x000fe200010f0eff */
[----:B--2---:R-:W-:-:S05]  /*2a00*/  IMAD.WIDE R8, R3, 0x4, R8 ;  /* 0x0000000403087825 */ /* 0x004fca00078e0208 */
[----:B------:R-:W2:Y:S04]  /*2a10*/  @!P1 LDG.E R6, desc[UR12][R8.64+0x4] ;  /* 0x0000040c08069981 */ /* 0x000ea8000c1e1900 */
[----:B------:R-:W2:Y:S01]  /*2a20*/  LDG.E R13, desc[UR12][R8.64] ;  /* 0x0000000c080d7981 */ /* 0x000ea2000c1e1900 */
[----:B0-----:R-:W-:-:S04]  /*2a30*/  @P0 LEA R2, P2, R10, R16, 0x2 ;  /* 0x000000100a020211 */ /* 0x001fc800078410ff */
[----:B------:R-:W-:Y:S01]  /*2a40*/  @P0 LEA.HI.X R3, R10, R17, R0, 0x2, P2 ;  /* 0x000000110a030211 */ /* 0x000fe200010f1400 */
[----:B------:R-:W-:-:S06]  /*2a50*/  IMAD.MOV.U32 R0, RZ, RZ, 0x7fffffff ;  /* 0x7fffffffff007424 */ /* 0x000fcc00078e00ff */
[----:B------:R-:W3:Y:S01]  /*2a60*/  @P0 LDG.E R0, desc[UR12][R2.64+-0x4] ;  /* 0xfffffc0c02000981 */ /* 0x000ee2000c1e1900 */
[----:B------:R-:W-:Y:S01]  /*2a70*/  IMAD.WIDE.U32 R4, R15, 0x4, R4 ;  /* 0x000000040f047825 */ /* 0x000fe200078e0004 */
[----:B--2---:R-:W-:-:S04]  /*2a80*/  VIMNMX R11, PT, PT, R13, R6, PT ;  /* 0x000000060d0b7248 */ /* 0x004fc80003fe0100 */
[----:B---3--:R-:W-:-:S13]  /*2a90*/  ISETP.GE.AND P0, PT, R11, R0, PT ;  /* 0x000000000b00720c */ /* 0x008fda0003f06270 */
[----:B------:R-:W-:-:S04]  /*2aa0*/  @!P0 VIMNMX R11, PT, PT, R13, R0, PT ;  /* 0x000000000d0b8248 */ /* 0x000fc80003fe0100 */
[----:B------:R-:W-:Y:S01]  /*2ab0*/  ISETP.GE.OR P1, PT, R11, R6, P0 ;  /* 0x000000060b00720c */ /* 0x000fe20000726670 */
[----:B------:R-:W-:-:S12]  /*2ac0*/  @!P0 VIADD R0, R7, 0x1 ;  /* 0x0000000107008836 */ /* 0x000fd80000000000 */
[----:B------:R-:W-:Y:S02]  /*2ad0*/  @!P1 IMAD.MOV R0, RZ, RZ, R7 ;  /* 0x000000ffff009224 */ /* 0x000fe400078e0207 */
[----:B------:R-:W-:-:S05]  /*2ae0*/  @P0 VIADD R0, R7, 0xffffffff ;  /* 0xffffffff07000836 */ /* 0x000fca0000000000 */
[----:B------:R-:W-:Y:S01]  /*2af0*/  STG.E desc[UR12][R4.64], R0 ;  /* 0x0000000004007986 */ /* 0x000fe2000c10190c */
[----:B------:R-:W-:Y:S05]  /*2b00*/  EXIT ;  /* 0x000000000000794d */ /* 0x000fea0003800000 */
.L_x_23:
        /* <DEDUP_REMOVED lines=15> */
.L_x_31:


//--------------------- .text._Z27ComputeImportanceMap_KernelPhPiii --------------------------
	.section	.text._Z27ComputeImportanceMap_KernelPhPiii,"ax",@progbits
	.align	128
        .global         _Z27ComputeImportanceMap_KernelPhPiii
        .type           _Z27ComputeImportanceMap_KernelPhPiii,@function
        .size           _Z27ComputeImportanceMap_KernelPhPiii,(.L_x_32 - _Z27ComputeImportanceMap_KernelPhPiii)
        .other          _Z27ComputeImportanceMap_KernelPhPiii,@"STO_CUDA_ENTRY STV_DEFAULT"
_Z27ComputeImportanceMap_KernelPhPiii:
.text._Z27ComputeImportanceMap_KernelPhPiii:
[----:B------:R-:W-:Y:S01]  /*0000*/  LDC R1, c[0x0][0x37c] ;  /* 0x0000df00ff017b82 */ /* 0x000fe20000000800 */
[----:B------:R-:W0:Y:S07]  /*0010*/  S2R R3, SR_TID.Y ;  /* 0x0000000000037919 */ /* 0x000e2e0000002200 */
[----:B------:R-:W1:Y:S01]  /*0020*/  LDC R5, c[0x0][0x360] ;  /* 0x0000d800ff057b82 */ /* 0x000e620000000800 */
[----:B------:R-:W2:Y:S01]  /*0030*/  LDCU.64 UR8, c[0x0][0x390] ;  /* 0x00007200ff0877ac */ /* 0x000ea20008000a00 */
[----:B------:R-:W-:Y:S01]  /*0040*/  BSSY.RECONVERGENT B0, `(.L_x_24) ;  /* 0x000002b000007945 */ /* 0x000fe20003800200 */
[----:B------:R-:W1:Y:S05]  /*0050*/  S2R R0, SR_TID.X ;  /* 0x0000000000007919 */ /* 0x000e6a0000002100 */
[----:B------:R-:W0:Y:S08]  /*0060*/  S2UR UR5, SR_CTAID.Y ;  /* 0x00000000000579c3 */ /* 0x000e300000002600 */
[----:B------:R-:W0:Y:S08]  /*0070*/  LDC R2, c[0x0][0x364] ;  /* 0x0000d900ff027b82 */ /* 0x000e300000000800 */
[----:B------:R-:W1:Y:S01]  /*0080*/  S2UR UR4, SR_CTAID.X ;  /* 0x00000000000479c3 */ /* 0x000e620000002500 */
[----:B0-----:R-:W-:-:S05]  /*0090*/  IMAD R3, R2, UR5, R3 ;  /* 0x0000000502037c24 */ /* 0x001fca000f8e0203 */
[----:B--2---:R-:W-:Y:S01]  /*00a0*/  ISETP.GE.AND P0, PT, R3, UR9, PT ;  /* 0x0000000903007c0c */ /* 0x004fe2000bf06270 */
[----:B-1----:R-:W-:-:S05]  /*00b0*/  IMAD R0, R5, UR4, R0 ;  /* 0x0000000405007c24 */ /* 0x002fca000f8e0200 */
[----:B------:R-:W-:-:S13]  /*00c0*/  ISETP.GE.OR P0, PT, R0, UR8, P0 ;  /* 0x0000000800007c0c */ /* 0x000fda0008706670 */
[----:B------:R-:W-:Y:S05]  /*00d0*/  @P0 BRA `(.L_x_25) ;  /* 0x0000000000840947 */ /* 0x000fea0003800000 */
[----:B------:R-:W0:Y:S01]  /*00e0*/  LDCU.64 UR6, c[0x0][0x380] ;  /* 0x00007000ff0677ac */ /* 0x000e220008000a00 */
[----:B------:R-:W-:Y:S02]  /*00f0*/  IMAD R11, R3, UR8, R0 ;  /* 0x00000008030b7c24 */ /* 0x000fe4000f8e0200 */
[----:B------:R-:W1:Y:S01]  /*0100*/  LDC.64 R2, c[0x0][0x388] ;  /* 0x0000e200ff027b82 */ /* 0x000e620000000a00 */
[----:B------:R-:W2:Y:S02]  /*0110*/  LDCU.64 UR4, c[0x0][0x358] ;  /* 0x00006b00ff0477ac */ /* 0x000ea40008000a00 */
[----:B0-----:R-:W-:Y:S01]  /*0120*/  IADD3 R4, P0, PT, R11, UR6, RZ ;  /* 0x000000060b047c10 */ /* 0x001fe2000ff1e0ff */
[----:B------:R-:W-:-:S03]  /*0130*/  USHF.R.S32.HI UR6, URZ, 0x1f, UR8 ;  /* 0x0000001fff067899 */ /* 0x000fc60008011408 */
[----:B------:R-:W-:Y:S02]  /*0140*/  LEA.HI.X.SX32 R5, R11, UR7, 0x1, P0 ;  /* 0x000000070b057c11 */ /* 0x000fe400080f0eff */
[----:B------:R-:W-:-:S03]  /*0150*/  IADD3 R8, P0, PT, R4, UR8, RZ ;  /* 0x0000000804087c10 */ /* 0x000fc6000ff1e0ff */
[----:B--2---:R-:W2:Y:S01]  /*0160*/  LDG.E.U8 R0, desc[UR4][R4.64] ;  /* 0x0000000404007981 */ /* 0x004ea2000c1e1100 */
[----:B------:R-:W-:Y:S02]  /*0170*/  IADD3.X R9, PT, PT, R5, UR6, RZ, P0, !PT ;  /* 0x0000000605097c10 */ /* 0x000fe400087fe4ff */
[----:B------:R-:W-:Y:S01]  /*0180*/  IADD3 R6, P0, PT, R8, UR8, RZ ;  /* 0x0000000808067c10 */ /* 0x000fe2000ff1e0ff */
[----:B------:R-:W2:Y:S03]  /*0190*/  LDG.E.U8 R13, desc[UR4][R4.64+0x2] ;  /* 0x00000204040d7981 */ /* 0x000ea6000c1e1100 */
[----:B------:R-:W-:Y:S01]  /*01a0*/  IADD3.X R7, PT, PT, R9, UR6, RZ, P0, !PT ;  /* 0x0000000609077c10 */ /* 0x000fe200087fe4ff */
[----:B------:R-:W3:Y:S04]  /*01b0*/  LDG.E.U8 R10, desc[UR4][R8.64] ;  /* 0x00000004080a7981 */ /* 0x000ee8000c1e1100 */
[----:B------:R-:W4:Y:S04]  /*01c0*/  LDG.E.U8 R14, desc[UR4][R6.64] ;  /* 0x00000004060e7981 */ /* 0x000f28000c1e1100 */
[----:B------:R-:W4:Y:S04]  /*01d0*/  LDG.E.U8 R21, desc[UR4][R6.64+0x1] ;  /* 0x0000010406157981 */ /* 0x000f28000c1e1100 */
[----:B------:R-:W5:Y:S04]  /*01e0*/  LDG.E.U8 R12, desc[UR4][R8.64+0x2] ;  /* 0x00000204080c7981 */ /* 0x000f68000c1e1100 */
[----:B------:R-:W5:Y:S04]  /*01f0*/  LDG.E.U8 R15, desc[UR4][R6.64+0x2] ;  /* 0x00000204060f7981 */ /* 0x000f68000c1e1100 */
[----:B------:R-:W5:Y:S01]  /*0200*/  LDG.E.U8 R19, desc[UR4][R4.64+0x1] ;  /* 0x0000010404137981 */ /* 0x000f62000c1e1100 */
[----:B-1----:R-:W-:-:S04]  /*0210*/  IMAD.WIDE R2, R11, 0x4, R2 ;  /* 0x000000040b027825 */ /* 0x002fc800078e0202 */
[----:B--2---:R-:W-:-:S04]  /*0220*/  IMAD.IADD R17, R0, 0x1, -R13 ;  /* 0x0000000100117824 */ /* 0x004fc800078e0a0d */
[----:B---3--:R-:W-:Y:S02]  /*0230*/  IMAD R17, R10, 0x2, R17 ;  /* 0x000000020a117824 */ /* 0x008fe400078e0211 */
[----:B----4-:R-:W-:Y:S02]  /*0240*/  IMAD R16, R21, 0x2, R14 ;  /* 0x0000000215107824 */ /* 0x010fe400078e020e */
[----:B-----5:R-:W-:Y:S02]  /*0250*/  IMAD R12, R12, 0x2, R15 ;  /* 0x000000020c0c7824 */ /* 0x020fe400078e020f */
[----:B------:R-:W-:Y:S02]  /*0260*/  IMAD.IADD R16, R15, 0x1, R16 ;  /* 0x000000010f107824 */ /* 0x000fe400078e0210 */
[----:B------:R-:W-:Y:S01]  /*0270*/  IMAD R0, R19, 0x2, R0 ;  /* 0x0000000213007824 */ /* 0x000fe200078e0200 */
[----:B------:R-:W-:-:S04]  /*0280*/  IADD3 R12, PT, PT, -R12, R17, R14 ;  /* 0x000000110c0c7210 */ /* 0x000fc80007ffe10e */
[----:B------:R-:W-:Y:S02]  /*0290*/  IADD3 R0, PT, PT, -R16, R0, R13 ;  /* 0x0000000010007210 */ /* 0x000fe40007ffe10d */
[----:B------:R-:W-:Y:S02]  /*02a0*/  IABS R12, R12 ;  /* 0x0000000c000c7213 */ /* 0x000fe40000000000 */
[----:B------:R-:W-:-:S03]  /*02b0*/  IABS R5, R0 ;  /* 0x0000000000057213 */ /* 0x000fc60000000000 */
[----:B------:R-:W-:-:S04]  /*02c0*/  IMAD.MOV.U32 R0, RZ, RZ, R12 ;  /* 0x000000ffff007224 */ /* 0x000fc800078e000c */
[----:B------:R-:W-:-:S05]  /*02d0*/  IMAD.IADD R5, R5, 0x1, R0 ;  /* 0x0000000105057824 */ /* 0x000fca00078e0200 */
[----:B------:R0:W-:Y:S02]  /*02e0*/  STG.E desc[UR4][R2.64], R5 ;  /* 0x0000000502007986 */ /* 0x0001e4000c101904 */
.L_x_25:
[----:B------:R-:W-:Y:S05]  /*02f0*/  BSYNC.RECONVERGENT B0 ;  /* 0x0000000000007941 */ /* 0x000fea0003800200 */
.L_x_24:
[----:B------:R-:W-:Y:S06]  /*0300*/  BAR.SYNC.DEFER_BLOCKING 0x0 ;  /* 0x0000000000007b1d */ /* 0x000fec0000010000 */
[----:B------:R-:W-:Y:S05]  /*0310*/  EXIT ;  /* 0x000000000000794d */ /* 0x000fea0003800000 */
.L_x_26:
        /* <DEDUP_REMOVED lines=14> */
.L_x_32:


//--------------------- .text._Z22ConvertRgb2Gray_KernelP8PPMPixeliiPh --------------------------
	.section	.text._Z22ConvertRgb2Gray_KernelP8PPMPixeliiPh,"ax",@progbits
	.align	128
        .global         _Z22ConvertRgb2Gray_KernelP8PPMPixeliiPh
        .type           _Z22ConvertRgb2Gray_KernelP8PPMPixeliiPh,@function
        .size           _Z22ConvertRgb2Gray_KernelP8PPMPixeliiPh,(.L_x_33 - _Z22ConvertRgb2Gray_KernelP8PPMPixeliiPh)
        .other          _Z22ConvertRgb2Gray_KernelP8PPMPixeliiPh,@"STO_CUDA_ENTRY STV_DEFAULT"
_Z22ConvertRgb2Gray_KernelP8PPMPixeliiPh:
.text._Z22ConvertRgb2Gray_KernelP8PPMPixeliiPh:
[----:B------:R-:W-:Y:S01]  /*0000*/  LDC R1, c[0x0][0x37c] ;  /* 0x0000df00ff017b82 */ /* 0x000fe20000000800 */
[----:B------:R-:W0:Y:S07]  /*0010*/  S2R R3, SR_TID.Y ;  /* 0x0000000000037919 */ /* 0x000e2e0000002200 */
[----:B------:R-:W0:Y:S01]  /*0020*/  S2UR UR4, SR_CTAID.Y ;  /* 0x00000000000479c3 */ /* 0x000e220000002600 */
[----:B------:R-:W1:Y:S01]  /*0030*/  LDCU.64 UR6, c[0x0][0x388] ;  /* 0x00007100ff0677ac */ /* 0x000e620008000a00 */
[----:B------:R-:W-:Y:S01]  /*0040*/  BSSY.RECONVERGENT B0, `(.L_x_27) ;  /* 0x000001c000007945 */ /* 0x000fe20003800200 */
[----:B------:R-:W2:Y:S05]  /*0050*/  S2R R2, SR_TID.X ;  /* 0x0000000000027919 */ /* 0x000eaa0000002100 */
[----:B------:R-:W0:Y:S08]  /*0060*/  LDC R0, c[0x0][0x364] ;  /* 0x0000d900ff007b82 */ /* 0x000e300000000800 */
[----:B------:R-:W2:Y:S08]  /*0070*/  S2UR UR5, SR_CTAID.X ;  /* 0x00000000000579c3 */ /* 0x000eb00000002500 */
[----:B------:R-:W2:Y:S01]  /*0080*/  LDC R5, c[0x0][0x360] ;  /* 0x0000d800ff057b82 */ /* 0x000ea20000000800 */
[----:B0-----:R-:W-:-:S05]  /*0090*/  IMAD R0, R0, UR4, R3 ;  /* 0x0000000400007c24 */ /* 0x001fca000f8e0203 */
[----:B-1----:R-:W-:Y:S01]  /*00a0*/  ISETP.GE.AND P0, PT, R0, UR7, PT ;  /* 0x0000000700007c0c */ /* 0x002fe2000bf06270 */
[----:B--2---:R-:W-:-:S05]  /*00b0*/  IMAD R5, R5, UR5, R2 ;  /* 0x0000000505057c24 */ /* 0x004fca000f8e0202 */
[----:B------:R-:W-:-:S13]  /*00c0*/  ISETP.GE.OR P0, PT, R5, UR6, P0 ;  /* 0x0000000605007c0c */ /* 0x000fda0008706670 */
[----:B------:R-:W-:Y:S05]  /*00d0*/  @P0 BRA `(.L_x_28) ;  /* 0x0000000000480947 */ /* 0x000fea0003800000 */
[----:B------:R-:W0:Y:S01]  /*00e0*/  LDC.64 R2, c[0x0][0x380] ;  /* 0x0000e000ff027b82 */ /* 0x000e220000000a00 */
[----:B------:R-:W1:Y:S01]  /*00f0*/  LDCU.64 UR4, c[0x0][0x358] ;  /* 0x00006b00ff0477ac */ /* 0x000e620008000a00 */
[----:B------:R-:W-:Y:S01]  /*0100*/  IMAD R5, R0, UR6, R5 ;  /* 0x0000000600057c24 */ /* 0x000fe2000f8e0205 */
[----:B------:R-:W2:Y:S03]  /*0110*/  LDCU.64 UR8, c[0x0][0x390] ;  /* 0x00007200ff0877ac */ /* 0x000ea60008000a00 */
[----:B0-----:R-:W-:-:S05]  /*0120*/  IMAD.WIDE R2, R5, 0x3, R2 ;  /* 0x0000000305027825 */ /* 0x001fca00078e0202 */
[----:B-1----:R-:W3:Y:S04]  /*0130*/  LDG.E.U8 R4, desc[UR4][R2.64+0x1] ;  /* 0x0000010402047981 */ /* 0x002ee8000c1e1100 */
[----:B------:R-:W4:Y:S04]  /*0140*/  LDG.E.U8 R0, desc[UR4][R2.64] ;  /* 0x0000000402007981 */ /* 0x000f28000c1e1100 */
[----:B------:R-:W5:Y:S01]  /*0150*/  LDG.E.U8 R6, desc[UR4][R2.64+0x2] ;  /* 0x0000020402067981 */ /* 0x000f62000c1e1100 */
[----:B---3--:R-:W-:Y:S02]  /*0160*/  I2FP.F32.U32 R4, R4 ;  /* 0x0000000400047245 */ /* 0x008fe40000201000 */
[----:B----4-:R-:W-:-:S03]  /*0170*/  I2FP.F32.U32 R0, R0 ;  /* 0x0000000000007245 */ /* 0x010fc60000201000 */
[----:B------:R-:W-:Y:S01]  /*0180*/  FMUL R7, R4, 0.58700001239776611328 ;  /* 0x3f1645a204077820 */ /* 0x000fe20000400000 */
[C---:B--2---:R-:W-:Y:S02]  /*0190*/  IADD3 R4, P0, PT, R5.reuse, UR8, RZ ;  /* 0x0000000805047c10 */ /* 0x044fe4000ff1e0ff */
[----:B-----5:R-:W-:Y:S01]  /*01a0*/  I2FP.F32.U32 R9, R6 ;  /* 0x0000000600097245 */ /* 0x020fe20000201000 */
[----:B------:R-:W-:Y:S01]  /*01b0*/  FFMA R0, R0, 0.29899999499320983887, R7 ;  /* 0x3e99168700007823 */ /* 0x000fe20000000007 */
[----:B------:R-:W-:-:S03]  /*01c0*/  LEA.HI.X.SX32 R5, R5, UR9, 0x1, P0 ;  /* 0x0000000905057c11 */ /* 0x000fc600080f0eff */
[----:B------:R-:W-:-:S04]  /*01d0*/  FFMA R0, R9, 0.11400000005960464478, R0 ;  /* 0x3de978d509007823 */ /* 0x000fc80000000000 */
[----:B------:R-:W0:Y:S02]  /*01e0*/  F2I.U32.TRUNC.NTZ R7, R0 ;  /* 0x0000000000077305 */ /* 0x000e24000020f000 */
[----:B0-----:R0:W-:Y:S02]  /*01f0*/  STG.E.U8 desc[UR4][R4.64], R7 ;  /* 0x0000000704007986 */ /* 0x0011e4000c101104 */
.L_x_28:
[----:B------:R-:W-:Y:S05]  /*0200*/  BSYNC.RECONVERGENT B0 ;  /* 0x0000000000007941 */ /* 0x000fea0003800200 */
.L_x_27:
[----:B------:R-:W-:Y:S06]  /*0210*/  BAR.SYNC.DEFER_BLOCKING 0x0 ;  /* 0x0000000000007b1d */ /* 0x000fec0000010000 */
[----:B------:R-:W-:Y:S05]  /*0220*/  EXIT ;  /* 0x000000000000794d */ /* 0x000fea0003800000 */
.L_x_29:
        /* <DEDUP_REMOVED lines=13> */
.L_x_33:


//--------------------- .nv.shared.reserved.0     --------------------------
	.section	.nv.shared.reserved.0,"aw",@nobits
	.weak		__nv_reservedSMEM_offset_0_alias
	.size		__nv_reservedSMEM_offset_0_alias, 0, 64
	.other		__nv_reservedSMEM_offset_0_alias,@"STO_CUDA_RESERVED_SHARED STV_DEFAULT"
__nv_reservedSMEM_offset_0_alias:
	.zero		0
	.zero		64


//--------------------- .nv.constant0._Z17removeSeam_KernelP8PPMPixelS0_Piii --------------------------
	.section	.nv.constant0._Z17removeSeam_KernelP8PPMPixelS0_Piii,"a",@progbits
	.sectionflags	@""
	.align	4
.nv.constant0._Z17removeSeam_KernelP8PPMPixelS0_Piii:
	.zero		928


//--------------------- .nv.constant0._Z15FindSeam_KernelPiiiS_S_ --------------------------
	.section	.nv.constant0._Z15FindSeam_KernelPiiiS_S_,"a",@progbits
	.sectionflags	@""
	.align	4
.nv.constant0._Z15FindSeam_KernelPiiiS_S_:
	.zero		928


//--------------------- .nv.constant0._Z27ComputeImportanceMap_KernelPhPiii --------------------------
	.section	.nv.constant0._Z27ComputeImportanceMap_KernelPhPiii,"a",@progbits
	.sectionflags	@""
	.align	4
.nv.constant0._Z27ComputeImportanceMap_KernelPhPiii:
	.zero		920


//--------------------- .nv.constant0._Z22ConvertRgb2Gray_KernelP8PPMPixeliiPh --------------------------
	.section	.nv.constant0._Z22ConvertRgb2Gray_KernelP8PPMPixeliiPh,"a",@progbits
	.sectionflags	@""
	.align	4
.nv.constant0._Z22ConvertRgb2Gray_KernelP8PPMPixeliiPh:
	.zero		920


//--------------------- SYMBOLS --------------------------

	.type		.nv.reservedSmem.offset0,@object
	.size		.nv.reservedSmem.offset0,0x4
